	.target	sm_100a

	.elftype	@"ET_EXEC"


//--------------------- .note.nv.tkinfo           --------------------------
	.section	.note.nv.tkinfo,"",@"SHT_NOTE"
	.sectionflags	@"SHF_NOTE_NV_TKINFO"
	.tkinfo
        /*0018*/ 	.word	0x00000002
        /*0030*/ 	.string	""
        /*0030*/ 	.string	"ptxas"
        /*0030*/ 	.string	"Cuda compilation tools, release 13.0, V13.0.88"
        /*0030*/ 	.string	"Build cuda_13.0.r13.0/compiler.36424714_0"
        /*0030*/ 	.string	"-arch sm_100a -m 64 "



//--------------------- .note.nv.cuinfo           --------------------------
	.section	.note.nv.cuinfo,"",@"SHT_NOTE"
	.sectionflags	@"SHF_NOTE_NV_CUINFO"
        /*0018*/ 	.short	0x0002
        /*001a*/ 	.short	0x0064
        /*001c*/ 	.short	0x0082
	.zero		2


//--------------------- .nv.info                  --------------------------
	.section	.nv.info,"",@"SHT_CUDA_INFO"
	.align	4


	//----- nvinfo : EIATTR_REGCOUNT
	.align		4
        /*0000*/ 	.byte	0x04, 0x2f
        /*0002*/ 	.short	(.L_19 - .L_18)
	.align		4
.L_18:
        /*0004*/ 	.word	index@(_ZN7cutlass13device_kernelINS_4gemm6kernel13GemmUniversalIN4cute5tupleIJiiiiEEENS1_10collective13CollectiveMmaINS1_46MainloopSm100TmaUmmaWarpSpecializedBlockScaledILi6ELi2ELi2ENS5_IJNS4_1CILi4EEENSA_ILi2EEENSA_ILi1EEEEEEEENS5_IJNSA_ILi256EEENSA_ILi128EEESG_EEENS5_IJNS_12float_e2m1_tENS_13float_ue4m3_tEEEENS5_IJNS5_IJlSD_lEEENS4_6LayoutINS5_IJNS5_IJNS5_IJNSA_ILi32EEESB_EEEiEEENS5_IJNS5_IJNSA_ILi16EEESB_EEEiEEENS5_IJSD_iEEEEEENS5_IJST_NS5_IJNS5_IJNSA_ILi0EEESD_EEENSA_ILi512EEEEEENS5_IJSW_iEEEEEEEEEEESL_S13_NS4_8TiledMMAINS4_8MMA_AtomIJNS4_23SM100_MMA_MXF4_2x1SM_SSISJ_SJ_fSK_Li256ELi128ELi16ELNS4_4UMMA5MajorE0ELS18_0ELNS17_7ScaleInE0ELS19_0EEEEEENSN_INS5_IJSD_SD_SD_EEENS5_IJSW_SW_SW_EEEEENS5_IJNS4_10UnderscoreES1F_S1F_EEEEENS5_IJNS4_28SM100_TMA_2SM_LOAD_MULTICASTES1I_EEENS5_IJNS4_14ComposedLayoutINS4_7SwizzleILi3ELi4ELi3EEENS4_18smem_ptr_flag_bitsILi4EEENSN_INS5_IJNSA_ILi8EEESG_EEENS5_IJSG_SD_EEEEEEENSN_INS5_IJNS5_IJNS5_IJSP_SD_EEESS_EEESD_NS5_IJSD_SB_EEEEEENS5_IJNS5_IJNS5_IJSS_SY_EEESX_EEESW_NS5_IJSB_SY_EEEEEEEEEEEvNS4_8identityES1J_S23_vS24_EENS_8epilogue10collective18CollectiveEpilogueINS26_23Sm100TmaWarpSpecializedILi4ELi2ELi32ELb1ELb0EEEJNS5_IJSH_SH_SG_EEENS5_IJNSN_ISH_SD_EENSN_ISO_SD_EEEEENS_10bfloat16_tESM_S2F_SM_NS26_6fusion15FusionCallbacksIS2A_NS2G_17LinearCombinationIS2F_fS2F_fLNS_15FloatRoundStyleE2EEES2B_S2E_JEEENS4_5SM1004TMEM4LOAD26SM100_TMEM_LOAD_32dp32b32xENS4_13SM90_TMA_LOADENS1K_INS1L_ILi2ELi4ELi3EEENS1N_ILi16EEENSN_INS5_IJS1P_SO_EEENS5_IJSO_SD_EEEEEEENS4_39AutoVectorizingCopyWithAssumedAlignmentILi128EEENS4_14SM90_TMA_STOREES2W_S2Y_S2Y_EEEvvEEEEvNT_6ParamsE)
        /*0008*/ 	.word	0x0000007a


	//----- nvinfo : EIATTR_FRAME_SIZE
	.align		4
.L_19:
        /*000c*/ 	.byte	0x04, 0x11
        /*000e*/ 	.short	(.L_21 - .L_20)
	.align		4
.L_20:
        /*0010*/ 	.word	index@($__internal_2_$__cuda_sm10x_tcgen05_guardrail_trap_unallocated_columns_being_dealloced)
        /*0014*/ 	.word	0x00000000


	//----- nvinfo : EIATTR_FRAME_SIZE
	.align		4
.L_21:
        /*0018*/ 	.byte	0x04, 0x11
        /*001a*/ 	.short	(.L_23 - .L_22)
	.align		4
.L_22:
        /*001c*/ 	.word	index@($__internal_1_$__cuda_sm10x_tcgen05_guardrail_trap_phase_invalid_during_alloc)
        /*0020*/ 	.word	0x00000000


	//----- nvinfo : EIATTR_FRAME_SIZE
	.align		4
.L_23:
        /*0024*/ 	.byte	0x04, 0x11
        /*0026*/ 	.short	(.L_25 - .L_24)
	.align		4
.L_24:
        /*0028*/ 	.word	index@($__internal_0_$__cuda_sm10x_tcgen05_guardrail_trap_col_being_dealloced_not_returned_by_alloc)
        /*002c*/ 	.word	0x00000000


	//----- nvinfo : EIATTR_FRAME_SIZE
	.align		4
.L_25:
        /*0030*/ 	.byte	0x04, 0x11
        /*0032*/ 	.short	(.L_27 - .L_26)
	.align		4
.L_26:
        /*0034*/ 	.word	index@(_ZN7cutlass13device_kernelINS_4gemm6kernel13GemmUniversalIN4cute5tupleIJiiiiEEENS1_10collective13CollectiveMmaINS1_46MainloopSm100TmaUmmaWarpSpecializedBlockScaledILi6ELi2ELi2ENS5_IJNS4_1CILi4EEENSA_ILi2EEENSA_ILi1EEEEEEEENS5_IJNSA_ILi256EEENSA_ILi128EEESG_EEENS5_IJNS_12float_e2m1_tENS_13float_ue4m3_tEEEENS5_IJNS5_IJlSD_lEEENS4_6LayoutINS5_IJNS5_IJNS5_IJNSA_ILi32EEESB_EEEiEEENS5_IJNS5_IJNSA_ILi16EEESB_EEEiEEENS5_IJSD_iEEEEEENS5_IJST_NS5_IJNS5_IJNSA_ILi0EEESD_EEENSA_ILi512EEEEEENS5_IJSW_iEEEEEEEEEEESL_S13_NS4_8TiledMMAINS4_8MMA_AtomIJNS4_23SM100_MMA_MXF4_2x1SM_SSISJ_SJ_fSK_Li256ELi128ELi16ELNS4_4UMMA5MajorE0ELS18_0ELNS17_7ScaleInE0ELS19_0EEEEEENSN_INS5_IJSD_SD_SD_EEENS5_IJSW_SW_SW_EEEEENS5_IJNS4_10UnderscoreES1F_S1F_EEEEENS5_IJNS4_28SM100_TMA_2SM_LOAD_MULTICASTES1I_EEENS5_IJNS4_14ComposedLayoutINS4_7SwizzleILi3ELi4ELi3EEENS4_18smem_ptr_flag_bitsILi4EEENSN_INS5_IJNSA_ILi8EEESG_EEENS5_IJSG_SD_EEEEEEENSN_INS5_IJNS5_IJNS5_IJSP_SD_EEESS_EEESD_NS5_IJSD_SB_EEEEEENS5_IJNS5_IJNS5_IJSS_SY_EEESX_EEESW_NS5_IJSB_SY_EEEEEEEEEEEvNS4_8identityES1J_S23_vS24_EENS_8epilogue10collective18CollectiveEpilogueINS26_23Sm100TmaWarpSpecializedILi4ELi2ELi32ELb1ELb0EEEJNS5_IJSH_SH_SG_EEENS5_IJNSN_ISH_SD_EENSN_ISO_SD_EEEEENS_10bfloat16_tESM_S2F_SM_NS26_6fusion15FusionCallbacksIS2A_NS2G_17LinearCombinationIS2F_fS2F_fLNS_15FloatRoundStyleE2EEES2B_S2E_JEEENS4_5SM1004TMEM4LOAD26SM100_TMEM_LOAD_32dp32b32xENS4_13SM90_TMA_LOADENS1K_INS1L_ILi2ELi4ELi3EEENS1N_ILi16EEENSN_INS5_IJS1P_SO_EEENS5_IJSO_SD_EEEEEEENS4_39AutoVectorizingCopyWithAssumedAlignmentILi128EEENS4_14SM90_TMA_STOREES2W_S2Y_S2Y_EEEvvEEEEvNT_6ParamsE)
        /*0038*/ 	.word	0x00000000


	//----- nvinfo : EIATTR_MIN_STACK_SIZE
	.align		4
.L_27:
        /*003c*/ 	.byte	0x04, 0x12
        /*003e*/ 	.short	(.L_29 - .L_28)
	.align		4
.L_28:
        /*0040*/ 	.word	index@(_ZN7cutlass13device_kernelINS_4gemm6kernel13GemmUniversalIN4cute5tupleIJiiiiEEENS1_10collective13CollectiveMmaINS1_46MainloopSm100TmaUmmaWarpSpecializedBlockScaledILi6ELi2ELi2ENS5_IJNS4_1CILi4EEENSA_ILi2EEENSA_ILi1EEEEEEEENS5_IJNSA_ILi256EEENSA_ILi128EEESG_EEENS5_IJNS_12float_e2m1_tENS_13float_ue4m3_tEEEENS5_IJNS5_IJlSD_lEEENS4_6LayoutINS5_IJNS5_IJNS5_IJNSA_ILi32EEESB_EEEiEEENS5_IJNS5_IJNSA_ILi16EEESB_EEEiEEENS5_IJSD_iEEEEEENS5_IJST_NS5_IJNS5_IJNSA_ILi0EEESD_EEENSA_ILi512EEEEEENS5_IJSW_iEEEEEEEEEEESL_S13_NS4_8TiledMMAINS4_8MMA_AtomIJNS4_23SM100_MMA_MXF4_2x1SM_SSISJ_SJ_fSK_Li256ELi128ELi16ELNS4_4UMMA5MajorE0ELS18_0ELNS17_7ScaleInE0ELS19_0EEEEEENSN_INS5_IJSD_SD_SD_EEENS5_IJSW_SW_SW_EEEEENS5_IJNS4_10UnderscoreES1F_S1F_EEEEENS5_IJNS4_28SM100_TMA_2SM_LOAD_MULTICASTES1I_EEENS5_IJNS4_14ComposedLayoutINS4_7SwizzleILi3ELi4ELi3EEENS4_18smem_ptr_flag_bitsILi4EEENSN_INS5_IJNSA_ILi8EEESG_EEENS5_IJSG_SD_EEEEEEENSN_INS5_IJNS5_IJNS5_IJSP_SD_EEESS_EEESD_NS5_IJSD_SB_EEEEEENS5_IJNS5_IJNS5_IJSS_SY_EEESX_EEESW_NS5_IJSB_SY_EEEEEEEEEEEvNS4_8identityES1J_S23_vS24_EENS_8epilogue10collective18CollectiveEpilogueINS26_23Sm100TmaWarpSpecializedILi4ELi2ELi32ELb1ELb0EEEJNS5_IJSH_SH_SG_EEENS5_IJNSN_ISH_SD_EENSN_ISO_SD_EEEEENS_10bfloat16_tESM_S2F_SM_NS26_6fusion15FusionCallbacksIS2A_NS2G_17LinearCombinationIS2F_fS2F_fLNS_15FloatRoundStyleE2EEES2B_S2E_JEEENS4_5SM1004TMEM4LOAD26SM100_TMEM_LOAD_32dp32b32xENS4_13SM90_TMA_LOADENS1K_INS1L_ILi2ELi4ELi3EEENS1N_ILi16EEENSN_INS5_IJS1P_SO_EEENS5_IJSO_SD_EEEEEEENS4_39AutoVectorizingCopyWithAssumedAlignmentILi128EEENS4_14SM90_TMA_STOREES2W_S2Y_S2Y_EEEvvEEEEvNT_6ParamsE)
        /*0044*/ 	.word	0x00000000
.L_29:


//--------------------- .nv.compat                --------------------------
	.section	.nv.compat,"",@"SHT_CUDA_COMPAT_INFO"
	.align	4
        /*0000*/ 	.byte	0x02, 0x09, 0x01, 0x00, 0x02, 0x02, 0x02, 0x00, 0x02, 0x05, 0x05, 0x00, 0x03, 0x07, 0x01, 0x01
        /*0010*/ 	.byte	0x02, 0x03, 0x01, 0x00, 0x02, 0x06, 0x01, 0x00, 0x04, 0x0b, 0x08, 0x00, 0x09, 0x00, 0x00, 0x00
        /*0020*/ 	.byte	0x00, 0x00, 0x00, 0x00


//--------------------- .nv.info._ZN7cutlass13device_kernelINS_4gemm6kernel13GemmUniversalIN4cute5tupleIJiiiiEEENS1_10collective13CollectiveMmaINS1_46MainloopSm100TmaUmmaWarpSpecializedBlockScaledILi6ELi2ELi2ENS5_IJNS4_1CILi4EEENSA_ILi2EEENSA_ILi1EEEEEEEENS5_IJNSA_ILi256EEENSA_ILi128EEESG_EEENS5_IJNS_12float_e2m1_tENS_13float_ue4m3_tEEEENS5_IJNS5_IJlSD_lEEENS4_6LayoutINS5_IJNS5_IJNS5_IJNSA_ILi32EEESB_EEEiEEENS5_IJNS5_IJNSA_ILi16EEESB_EEEiEEENS5_IJSD_iEEEEEENS5_IJST_NS5_IJNS5_IJNSA_ILi0EEESD_EEENSA_ILi512EEEEEENS5_IJSW_iEEEEEEEEEEESL_S13_NS4_8TiledMMAINS4_8MMA_AtomIJNS4_23SM100_MMA_MXF4_2x1SM_SSISJ_SJ_fSK_Li256ELi128ELi16ELNS4_4UMMA5MajorE0ELS18_0ELNS17_7ScaleInE0ELS19_0EEEEEENSN_INS5_IJSD_SD_SD_EEENS5_IJSW_SW_SW_EEEEENS5_IJNS4_10UnderscoreES1F_S1F_EEEEENS5_IJNS4_28SM100_TMA_2SM_LOAD_MULTICASTES1I_EEENS5_IJNS4_14ComposedLayoutINS4_7SwizzleILi3ELi4ELi3EEENS4_18smem_ptr_flag_bitsILi4EEENSN_INS5_IJNSA_ILi8EEESG_EEENS5_IJSG_SD_EEEEEEENSN_INS5_IJNS5_IJNS5_IJSP_SD_EEESS_EEESD_NS5_IJSD_SB_EEEEEENS5_IJNS5_IJNS5_IJSS_SY_EEESX_EEESW_NS5_IJSB_SY_EEEEEEEEEEEvNS4_8identityES1J_S23_vS24_EENS_8epilogue10collective18CollectiveEpilogueINS26_23Sm100TmaWarpSpecializedILi4ELi2ELi32ELb1ELb0EEEJNS5_IJSH_SH_SG_EEENS5_IJNSN_ISH_SD_EENSN_ISO_SD_EEEEENS_10bfloat16_tESM_S2F_SM_NS26_6fusion15FusionCallbacksIS2A_NS2G_17LinearCombinationIS2F_fS2F_fLNS_15FloatRoundStyleE2EEES2B_S2E_JEEENS4_5SM1004TMEM4LOAD26SM100_TMEM_LOAD_32dp32b32xENS4_13SM90_TMA_LOADENS1K_INS1L_ILi2ELi4ELi3EEENS1N_ILi16EEENSN_INS5_IJS1P_SO_EEENS5_IJSO_SD_EEEEEEENS4_39AutoVectorizingCopyWithAssumedAlignmentILi128EEENS4_14SM90_TMA_STOREES2W_S2Y_S2Y_EEEvvEEEEvNT_6ParamsE --------------------------
	.section	.nv.info._ZN7cutlass13device_kernelINS_4gemm6kernel13GemmUniversalIN4cute5tupleIJiiiiEEENS1_10collective13CollectiveMmaINS1_46MainloopSm100TmaUmmaWarpSpecializedBlockScaledILi6ELi2ELi2ENS5_IJNS4_1CILi4EEENSA_ILi2EEENSA_ILi1EEEEEEEENS5_IJNSA_ILi256EEENSA_ILi128EEESG_EEENS5_IJNS_12float_e2m1_tENS_13float_ue4m3_tEEEENS5_IJNS5_IJlSD_lEEENS4_6LayoutINS5_IJNS5_IJNS5_IJNSA_ILi32EEESB_EEEiEEENS5_IJNS5_IJNSA_ILi16EEESB_EEEiEEENS5_IJSD_iEEEEEENS5_IJST_NS5_IJNS5_IJNSA_ILi0EEESD_EEENSA_ILi512EEEEEENS5_IJSW_iEEEEEEEEEEESL_S13_NS4_8TiledMMAINS4_8MMA_AtomIJNS4_23SM100_MMA_MXF4_2x1SM_SSISJ_SJ_fSK_Li256ELi128ELi16ELNS4_4UMMA5MajorE0ELS18_0ELNS17_7ScaleInE0ELS19_0EEEEEENSN_INS5_IJSD_SD_SD_EEENS5_IJSW_SW_SW_EEEEENS5_IJNS4_10UnderscoreES1F_S1F_EEEEENS5_IJNS4_28SM100_TMA_2SM_LOAD_MULTICASTES1I_EEENS5_IJNS4_14ComposedLayoutINS4_7SwizzleILi3ELi4ELi3EEENS4_18smem_ptr_flag_bitsILi4EEENSN_INS5_IJNSA_ILi8EEESG_EEENS5_IJSG_SD_EEEEEEENSN_INS5_IJNS5_IJNS5_IJSP_SD_EEESS_EEESD_NS5_IJSD_SB_EEEEEENS5_IJNS5_IJNS5_IJSS_SY_EEESX_EEESW_NS5_IJSB_SY_EEEEEEEEEEEvNS4_8identityES1J_S23_vS24_EENS_8epilogue10collective18CollectiveEpilogueINS26_23Sm100TmaWarpSpecializedILi4ELi2ELi32ELb1ELb0EEEJNS5_IJSH_SH_SG_EEENS5_IJNSN_ISH_SD_EENSN_ISO_SD_EEEEENS_10bfloat16_tESM_S2F_SM_NS26_6fusion15FusionCallbacksIS2A_NS2G_17LinearCombinationIS2F_fS2F_fLNS_15FloatRoundStyleE2EEES2B_S2E_JEEENS4_5SM1004TMEM4LOAD26SM100_TMEM_LOAD_32dp32b32xENS4_13SM90_TMA_LOADENS1K_INS1L_ILi2ELi4ELi3EEENS1N_ILi16EEENSN_INS5_IJS1P_SO_EEENS5_IJSO_SD_EEEEEEENS4_39AutoVectorizingCopyWithAssumedAlignmentILi128EEENS4_14SM90_TMA_STOREES2W_S2Y_S2Y_EEEvvEEEEvNT_6ParamsE,"",@"SHT_CUDA_INFO"
	.sectionflags	@""
	.align	4


	//----- nvinfo : EIATTR_CUDA_API_VERSION
	.align		4
        /*0000*/ 	.byte	0x04, 0x37
        /*0002*/ 	.short	(.L_31 - .L_30)
.L_30:
        /*0004*/ 	.word	0x00000082


	//----- nvinfo : EIATTR_KPARAM_INFO
	.align		4
.L_31:
        /*0008*/ 	.byte	0x04, 0x17
        /*000a*/ 	.short	(.L_33 - .L_32)
.L_32:
        /*000c*/ 	.word	0x00000000
        /*0010*/ 	.short	0x0000
        /*0012*/ 	.short	0x0000
        /*0014*/ 	.byte	0x00, 0xf0, 0x01, 0x30


	//----- nvinfo : EIATTR_AT_ENTRY_FRAGMENTS
	.align		4
.L_33:
        /*0018*/ 	.byte	0x04, 0x4f
        /*001a*/ 	.short	(.L_35 - .L_34)


	//   ....[0]....
.L_34:
        /*001c*/ 	.word	0x00000007


	//----- nvinfo : EIATTR_RESERVED_SMEM_USED
	.align		4
.L_35:
        /*0020*/ 	.byte	0x01, 0x41
	.zero		2


	//----- nvinfo : EIATTR_SPARSE_MMA_MASK
	.align		4
        /*0024*/ 	.byte	0x03, 0x50
        /*0026*/ 	.short	0x0000


	//----- nvinfo : EIATTR_TCGEN05_2CTA_USED
	.align		4
        /*0028*/ 	.byte	0x01, 0x52
	.zero		2


	//----- nvinfo : EIATTR_MAXREG_COUNT
	.align		4
        /*002c*/ 	.byte	0x03, 0x1b
        /*002e*/ 	.short	0x00ff


	//----- nvinfo : EIATTR_NUM_BARRIERS
	.align		4
        /*0030*/ 	.byte	0x02, 0x4c
        /*0032*/ 	.byte	0x07
	.zero		1


	//----- nvinfo : EIATTR_EXTERNS
	.align		4
        /*0034*/ 	.byte	0x04, 0x0f
        /*0036*/ 	.short	(.L_37 - .L_36)


	//   ....[0]....
	.align		4
.L_36:
        /*0038*/ 	.word	index@(__assertfail)


	//----- nvinfo : EIATTR_MERCURY_ISA_VERSION
	.align		4
.L_37:
        /*003c*/ 	.byte	0x03, 0x5f
        /*003e*/ 	.short	0x0101


	//----- nvinfo : EIATTR_INT_WARP_WIDE_INSTR_OFFSETS
	.align		4
        /*0040*/ 	.byte	0x04, 0x31
        /*0042*/ 	.short	(.L_39 - .L_38)


	//   ....[0]....
.L_38:
        /*0044*/ 	.word	0x00000dc0


	//   ....[1]....
        /*0048*/ 	.word	0x00000e60


	//   ....[2]....
        /*004c*/ 	.word	0x00004cf0


	//   ....[3]....
        /*0050*/ 	.word	0x00004d10


	//   ....[4]....
        /*0054*/ 	.word	0x00004d40


	//   ....[5]....
        /*0058*/ 	.word	0x00005880


	//   ....[6]....
        /*005c*/ 	.word	0x000058f0


	//   ....[7]....
        /*0060*/ 	.word	0x000059d0


	//   ....[8]....
        /*0064*/ 	.word	0x00005a50


	//   ....[9]....
        /*0068*/ 	.word	0x00005b50


	//   ....[10]....
        /*006c*/ 	.word	0x00005bd0


	//   ....[11]....
        /*0070*/ 	.word	0x00005cc0


	//   ....[12]....
        /*0074*/ 	.word	0x00005d70


	//----- nvinfo : EIATTR_COOP_GROUP_MASK_REGIDS
	.align		4
.L_39:
        /*0078*/ 	.byte	0x04, 0x29
        /*007a*/ 	.short	(.L_41 - .L_40)


	//   ....[0]....
.L_40:
        /*007c*/ 	.word	0xffffffff


	//   ....[1]....
        /*0080*/ 	.word	0xffffffff


	//   ....[2]....
        /*0084*/ 	.word	0xffffffff


	//   ....[3]....
        /*0088*/ 	.word	0xffffffff


	//   ....[4]....
        /*008c*/ 	.word	0xffffffff


	//   ....[5]....
        /*0090*/ 	.word	0xffffffff


	//   ....[6]....
        /*0094*/ 	.word	0xffffffff


	//   ....[7]....
        /*0098*/ 	.word	0xffffffff


	//   ....[8]....
        /*009c*/ 	.word	0xffffffff


	//   ....[9]....
        /*00a0*/ 	.word	0xffffffff


	//   ....[10]....
        /*00a4*/ 	.word	0xffffffff


	//   ....[11]....
        /*00a8*/ 	.word	0xffffffff


	//   ....[12]....
        /*00ac*/ 	.word	0xffffffff


	//   ....[13]....
        /*00b0*/ 	.word	0xffffffff


	//----- nvinfo : EIATTR_COOP_GROUP_INSTR_OFFSETS
	.align		4
.L_41:
        /*00b4*/ 	.byte	0x04, 0x28
        /*00b6*/ 	.short	(.L_43 - .L_42)


	//   ....[0]....
.L_42:
        /*00b8*/ 	.word	0x000000b0


	//   ....[1]....
        /*00bc*/ 	.word	0x00000570


	//   ....[2]....
        /*00c0*/ 	.word	0x00000770


	//   ....[3]....
        /*00c4*/ 	.word	0x00000900


	//   ....[4]....
        /*00c8*/ 	.word	0x000009f0


	//   ....[5]....
        /*00cc*/ 	.word	0x00000b50


	//   ....[6]....
        /*00d0*/ 	.word	0x00000ca0


	//   ....[7]....
        /*00d4*/ 	.word	0x00000ee0


	//   ....[8]....
        /*00d8*/ 	.word	0x00002800


	//   ....[9]....
        /*00dc*/ 	.word	0x000037e0


	//   ....[10]....
        /*00e0*/ 	.word	0x00003cb0


	//   ....[11]....
        /*00e4*/ 	.word	0x00003ce0


	//   ....[12]....
        /*00e8*/ 	.word	0x00004bf0


	//   ....[13]....
        /*00ec*/ 	.word	0x00004e00


	//----- nvinfo : EIATTR_VRC_CTA_INIT_COUNT
	.align		4
.L_43:
        /*00f0*/ 	.byte	0x02, 0x4a
        /*00f2*/ 	.byte	0x80
	.zero		1


	//----- nvinfo : EIATTR_SYSCALL_OFFSETS
	.align		4
        /*00f4*/ 	.byte	0x04, 0x46
        /*00f6*/ 	.short	(.L_45 - .L_44)


	//   ....[0]....
.L_44:
        /*00f8*/ 	.word	0x000069c0


	//   ....[1]....
        /*00fc*/ 	.word	0x00006ab0


	//   ....[2]....
        /*0100*/ 	.word	0x00007210


	//   ....[3]....
        /*0104*/ 	.word	0x00007e90


	//   ....[4]....
        /*0108*/ 	.word	0x00008af0


	//   ....[5]....
        /*010c*/ 	.word	0x00009750


	//----- nvinfo : EIATTR_MBARRIER_INSTR_OFFSETS
	.align		4
.L_45:
        /*0110*/ 	.byte	0x04, 0x39
        /*0112*/ 	.short	(.L_47 - .L_46)


	//   ....[0]....
.L_46:
        /*0114*/ 	.word	0x000006a0
        /*0118*/ 	.word	0x000000ff
        /*011c*/ 	.word	0x00000000
        /*0120*/ 	.short	0x0100
        /*0122*/ 	.byte	0x04
	.zero		1


	//   ....[1]....
        /*0124*/ 	.word	0x000006b0
        /*0128*/ 	.word	0x000000ff
        /*012c*/ 	.word	0x00000030
        /*0130*/ 	.short	0x0100
        /*0132*/ 	.byte	0x04
	.zero		1


	//   ....[2]....
        /*0134*/ 	.word	0x000006c0
        /*0138*/ 	.word	0x000000ff
        /*013c*/ 	.word	0x00000008
        /*0140*/ 	.short	0x0100
        /*0142*/ 	.byte	0x04
	.zero		1


	//   ....[3]....
        /*0144*/ 	.word	0x000006d0
        /*0148*/ 	.word	0x000000ff
        /*014c*/ 	.word	0x00000038
        /*0150*/ 	.short	0x0100
        /*0152*/ 	.byte	0x04
	.zero		1


	//   ....[4]....
        /*0154*/ 	.word	0x000006e0
        /*0158*/ 	.word	0x000000ff
        /*015c*/ 	.word	0x00000010
        /*0160*/ 	.short	0x0100
        /*0162*/ 	.byte	0x04
	.zero		1


	//   ....[5]....
        /*0164*/ 	.word	0x000006f0
        /*0168*/ 	.word	0x000000ff
        /*016c*/ 	.word	0x00000040
        /*0170*/ 	.short	0x0100
        /*0172*/ 	.byte	0x04
	.zero		1


	//   ....[6]....
        /*0174*/ 	.word	0x00000700
        /*0178*/ 	.word	0x000000ff
        /*017c*/ 	.word	0x00000018
        /*0180*/ 	.short	0x0100
        /*0182*/ 	.byte	0x04
	.zero		1


	//   ....[7]....
        /*0184*/ 	.word	0x00000710
        /*0188*/ 	.word	0x000000ff
        /*018c*/ 	.word	0x00000048
        /*0190*/ 	.short	0x0100
        /*0192*/ 	.byte	0x04
	.zero		1


	//   ....[8]....
        /*0194*/ 	.word	0x00000720
        /*0198*/ 	.word	0x000000ff
        /*019c*/ 	.word	0x00000020
        /*01a0*/ 	.short	0x0100
        /*01a2*/ 	.byte	0x04
	.zero		1


	//   ....[9]....
        /*01a4*/ 	.word	0x00000730
        /*01a8*/ 	.word	0x000000ff
        /*01ac*/ 	.word	0x00000050
        /*01b0*/ 	.short	0x0100
        /*01b2*/ 	.byte	0x04
	.zero		1


	//   ....[10]....
        /*01b4*/ 	.word	0x00000740
        /*01b8*/ 	.word	0x000000ff
        /*01bc*/ 	.word	0x00000028
        /*01c0*/ 	.short	0x0100
        /*01c2*/ 	.byte	0x04
	.zero		1


	//   ....[11]....
        /*01c4*/ 	.word	0x00000750
        /*01c8*/ 	.word	0x000000ff
        /*01cc*/ 	.word	0x00000058
        /*01d0*/ 	.short	0x0100
        /*01d2*/ 	.byte	0x04
	.zero		1


	//   ....[12]....
        /*01d4*/ 	.word	0x00000870
        /*01d8*/ 	.word	0x000000ff
        /*01dc*/ 	.word	0x00000060
        /*01e0*/ 	.short	0x0100
        /*01e2*/ 	.byte	0x04
	.zero		1


	//   ....[13]....
        /*01e4*/ 	.word	0x00000880
        /*01e8*/ 	.word	0x000000ff
        /*01ec*/ 	.word	0x00000080
        /*01f0*/ 	.short	0x0100
        /*01f2*/ 	.byte	0x04
	.zero		1


	//   ....[14]....
        /*01f4*/ 	.word	0x00000890
        /*01f8*/ 	.word	0x000000ff
        /*01fc*/ 	.word	0x00000068
        /*0200*/ 	.short	0x0100
        /*0202*/ 	.byte	0x04
	.zero		1


	//   ....[15]....
        /*0204*/ 	.word	0x000008a0
        /*0208*/ 	.word	0x000000ff
        /*020c*/ 	.word	0x00000088
        /*0210*/ 	.short	0x0100
        /*0212*/ 	.byte	0x04
	.zero		1


	//   ....[16]....
        /*0214*/ 	.word	0x000008b0
        /*0218*/ 	.word	0x000000ff
        /*021c*/ 	.word	0x00000070
        /*0220*/ 	.short	0x0100
        /*0222*/ 	.byte	0x04
	.zero		1


	//   ....[17]....
        /*0224*/ 	.word	0x000008c0
        /*0228*/ 	.word	0x000000ff
        /*022c*/ 	.word	0x00000090
        /*0230*/ 	.short	0x0100
        /*0232*/ 	.byte	0x04
	.zero		1


	//   ....[18]....
        /*0234*/ 	.word	0x000008d0
        /*0238*/ 	.word	0x000000ff
        /*023c*/ 	.word	0x00000078
        /*0240*/ 	.short	0x0100
        /*0242*/ 	.byte	0x04
	.zero		1


	//   ....[19]....
        /*0244*/ 	.word	0x000008e0
        /*0248*/ 	.word	0x000000ff
        /*024c*/ 	.word	0x00000098
        /*0250*/ 	.short	0x0100
        /*0252*/ 	.byte	0x04
	.zero		1


	//   ....[20]....
        /*0254*/ 	.word	0x000009c0
        /*0258*/ 	.word	0x000000ff
        /*025c*/ 	.word	0x000000a0
        /*0260*/ 	.short	0x0100
        /*0262*/ 	.byte	0x06
	.zero		1


	//   ....[21]....
        /*0264*/ 	.word	0x000009d0
        /*0268*/ 	.word	0x000000ff
        /*026c*/ 	.word	0x000000a8
        /*0270*/ 	.short	0x0100
        /*0272*/ 	.byte	0x06
	.zero		1


	//   ....[22]....
        /*0274*/ 	.word	0x00000b00
        /*0278*/ 	.word	0x000000ff
        /*027c*/ 	.word	0x000000b0
        /*0280*/ 	.short	0x0100
        /*0282*/ 	.byte	0x06
	.zero		1


	//   ....[23]....
        /*0284*/ 	.word	0x00000b10
        /*0288*/ 	.word	0x000000ff
        /*028c*/ 	.word	0x000000c0
        /*0290*/ 	.short	0x0100
        /*0292*/ 	.byte	0x06
	.zero		1


	//   ....[24]....
        /*0294*/ 	.word	0x00000b20
        /*0298*/ 	.word	0x000000ff
        /*029c*/ 	.word	0x000000b8
        /*02a0*/ 	.short	0x0100
        /*02a2*/ 	.byte	0x06
	.zero		1


	//   ....[25]....
        /*02a4*/ 	.word	0x00000b30
        /*02a8*/ 	.word	0x000000ff
        /*02ac*/ 	.word	0x000000c8
        /*02b0*/ 	.short	0x0100
        /*02b2*/ 	.byte	0x06
	.zero		1


	//   ....[26]....
        /*02b4*/ 	.word	0x00000c50
        /*02b8*/ 	.word	0x000000ff
        /*02bc*/ 	.word	0x000000d0
        /*02c0*/ 	.short	0x0100
        /*02c2*/ 	.byte	0x04
	.zero		1


	//   ....[27]....
        /*02c4*/ 	.word	0x00000c60
        /*02c8*/ 	.word	0x000000ff
        /*02cc*/ 	.word	0x000000e0
        /*02d0*/ 	.short	0x0100
        /*02d2*/ 	.byte	0x04
	.zero		1


	//   ....[28]....
        /*02d4*/ 	.word	0x00000c70
        /*02d8*/ 	.word	0x000000ff
        /*02dc*/ 	.word	0x000000d8
        /*02e0*/ 	.short	0x0100
        /*02e2*/ 	.byte	0x04
	.zero		1


	//   ....[29]....
        /*02e4*/ 	.word	0x00000c80
        /*02e8*/ 	.word	0x000000ff
        /*02ec*/ 	.word	0x000000e8
        /*02f0*/ 	.short	0x0100
        /*02f2*/ 	.byte	0x04
	.zero		1


	//   ....[30]....
        /*02f4*/ 	.word	0x00000d70
        /*02f8*/ 	.word	0x000000ff
        /*02fc*/ 	.word	0x000000f0
        /*0300*/ 	.short	0x0100
        /*0302*/ 	.byte	0x04
	.zero		1


	//   ....[31]....
        /*0304*/ 	.word	0x00000d80
        /*0308*/ 	.word	0x000000ff
        /*030c*/ 	.word	0x00000100
        /*0310*/ 	.short	0x0100
        /*0312*/ 	.byte	0x04
	.zero		1


	//   ....[32]....
        /*0314*/ 	.word	0x00000d90
        /*0318*/ 	.word	0x000000ff
        /*031c*/ 	.word	0x000000f8
        /*0320*/ 	.short	0x0100
        /*0322*/ 	.byte	0x04
	.zero		1


	//   ....[33]....
        /*0324*/ 	.word	0x00000da0
        /*0328*/ 	.word	0x000000ff
        /*032c*/ 	.word	0x00000108
        /*0330*/ 	.short	0x0100
        /*0332*/ 	.byte	0x04
	.zero		1


	//   ....[34]....
        /*0334*/ 	.word	0x00000ea0
        /*0338*/ 	.word	0x000000ff
        /*033c*/ 	.word	0x00000110
        /*0340*/ 	.short	0x0100
        /*0342*/ 	.byte	0x06
	.zero		1


	//   ....[35]....
        /*0344*/ 	.word	0x00001ca0
        /*0348*/ 	.word	0x00000003
        /*034c*/ 	.word	0x00000100
        /*0350*/ 	.short	0x010a
        /*0352*/ 	.byte	0xff
	.zero		1


	//   ....[36]....
        /*0354*/ 	.word	0x00001cd0
        /*0358*/ 	.word	0x00000003
        /*035c*/ 	.word	0x000000f0
        /*0360*/ 	.short	0x0101
        /*0362*/ 	.byte	0xff
	.zero		1


	//   ....[37]....
        /*0364*/ 	.word	0x00001da0
        /*0368*/ 	.word	0x000000ff
        /*036c*/ 	.word	0x00000030
        /*0370*/ 	.short	0x010a
        /*0372*/ 	.byte	0x04
	.zero		1


	//   ....[38]....
        /*0374*/ 	.word	0x00001eb0
        /*0378*/ 	.word	0x000000ff
        /*037c*/ 	.word	0x00000030
        /*0380*/ 	.short	0x010a
        /*0382*/ 	.byte	0x05
	.zero		1


	//   ....[39]....
        /*0384*/ 	.word	0x00002010
        /*0388*/ 	.word	0x000000ff
        /*038c*/ 	.word	0x00000030
        /*0390*/ 	.short	0x010a
        /*0392*/ 	.byte	0x07
	.zero		1


	//   ....[40]....
        /*0394*/ 	.word	0x00002310
        /*0398*/ 	.word	0x000000ff
        /*039c*/ 	.word	0x000000a8
        /*03a0*/ 	.short	0x0101
        /*03a2*/ 	.byte	0x06
	.zero		1


	//   ....[41]....
        /*03a4*/ 	.word	0x00002330
        /*03a8*/ 	.word	0x000000ff
        /*03ac*/ 	.word	0x00000030
        /*03b0*/ 	.short	0x010a
        /*03b2*/ 	.byte	0x04
	.zero		1


	//   ....[42]....
        /*03b4*/ 	.word	0x000023b0
        /*03b8*/ 	.word	0x000000ff
        /*03bc*/ 	.word	0x00000030
        /*03c0*/ 	.short	0x010a
        /*03c2*/ 	.byte	0x07
	.zero		1


	//   ....[43]....
        /*03c4*/ 	.word	0x000024f0
        /*03c8*/ 	.word	0x000000ff
        /*03cc*/ 	.word	0x00000030
        /*03d0*/ 	.short	0x010a
        /*03d2*/ 	.byte	0x04
	.zero		1


	//   ....[44]....
        /*03d4*/ 	.word	0x00002830
        /*03d8*/ 	.word	0x00000003
        /*03dc*/ 	.word	0x000000b0
        /*03e0*/ 	.short	0x010a
        /*03e2*/ 	.byte	0xff
	.zero		1


	//   ....[45]....
        /*03e4*/ 	.word	0x00002980
        /*03e8*/ 	.word	0x00000000
        /*03ec*/ 	.word	0x00000000
        /*03f0*/ 	.short	0x0101
        /*03f2*/ 	.byte	0xff
	.zero		1


	//   ....[46]....
        /*03f4*/ 	.word	0x00002f40
        /*03f8*/ 	.word	0x000000ff
        /*03fc*/ 	.word	0x00000000
        /*0400*/ 	.short	0x010a
        /*0402*/ 	.byte	0x04
	.zero		1


	//   ....[47]....
        /*0404*/ 	.word	0x00002fd0
        /*0408*/ 	.word	0x000000ff
        /*040c*/ 	.word	0x00000000
        /*0410*/ 	.short	0x010a
        /*0412*/ 	.byte	0x05
	.zero		1


	//   ....[48]....
        /*0414*/ 	.word	0x00003060
        /*0418*/ 	.word	0x000000ff
        /*041c*/ 	.word	0x00000000
        /*0420*/ 	.short	0x010a
        /*0422*/ 	.byte	0x05
	.zero		1


	//   ....[49]....
        /*0424*/ 	.word	0x000030f0
        /*0428*/ 	.word	0x000000ff
        /*042c*/ 	.word	0x00000000
        /*0430*/ 	.short	0x010a
        /*0432*/ 	.byte	0x05
	.zero		1


	//   ....[50]....
        /*0434*/ 	.word	0x00003180
        /*0438*/ 	.word	0x000000ff
        /*043c*/ 	.word	0x00000000
        /*0440*/ 	.short	0x010a
        /*0442*/ 	.byte	0x05
	.zero		1


	//   ....[51]....
        /*0444*/ 	.word	0x00003220
        /*0448*/ 	.word	0x00000000
        /*044c*/ 	.word	0x00000000
        /*0450*/ 	.short	0x010a
        /*0452*/ 	.byte	0xff
	.zero		1


	//   ....[52]....
        /*0454*/ 	.word	0x00003340
        /*0458*/ 	.word	0x00000002
        /*045c*/ 	.word	0x000000f0
        /*0460*/ 	.short	0x010a
        /*0462*/ 	.byte	0xff
	.zero		1


	//   ....[53]....
        /*0464*/ 	.word	0x000033a0
        /*0468*/ 	.word	0x00000004
        /*046c*/ 	.word	0x00000000
        /*0470*/ 	.short	0x0101
        /*0472*/ 	.byte	0xff
	.zero		1


	//   ....[54]....
        /*0474*/ 	.word	0x000033c0
        /*0478*/ 	.word	0x000000ff
        /*047c*/ 	.word	0x000000c0
        /*0480*/ 	.short	0x010a
        /*0482*/ 	.byte	0x04
	.zero		1


	//   ....[55]....
        /*0484*/ 	.word	0x000034e0
        /*0488*/ 	.word	0x00000002
        /*048c*/ 	.word	0x000000b0
        /*0490*/ 	.short	0x010a
        /*0492*/ 	.byte	0xff
	.zero		1


	//   ....[56]....
        /*0494*/ 	.word	0x000035f0
        /*0498*/ 	.word	0x00000002
        /*049c*/ 	.word	0x00000000
        /*04a0*/ 	.short	0x0101
        /*04a2*/ 	.byte	0xff
	.zero		1


	//   ....[57]....
        /*04a4*/ 	.word	0x00003680
        /*04a8*/ 	.word	0x000000ff
        /*04ac*/ 	.word	0x000000c0
        /*04b0*/ 	.short	0x0106
        /*04b2*/ 	.byte	0x04
	.zero		1


	//   ....[58]....
        /*04b4*/ 	.word	0x000036a0
        /*04b8*/ 	.word	0x000000ff
        /*04bc*/ 	.word	0x000000c0
        /*04c0*/ 	.short	0x010a
        /*04c2*/ 	.byte	0x04
	.zero		1


	//   ....[59]....
        /*04c4*/ 	.word	0x00003730
        /*04c8*/ 	.word	0x000000ff
        /*04cc*/ 	.word	0x000000c0
        /*04d0*/ 	.short	0x0106
        /*04d2*/ 	.byte	0x07
	.zero		1


	//   ....[60]....
        /*04d4*/ 	.word	0x00003770
        /*04d8*/ 	.word	0x00000000
        /*04dc*/ 	.word	0x000000c0
        /*04e0*/ 	.short	0x010a
        /*04e2*/ 	.byte	0xff
	.zero		1


	//   ....[61]....
        /*04e4*/ 	.word	0x000039b0
        /*04e8*/ 	.word	0x000000ff
        /*04ec*/ 	.word	0x00000008
        /*04f0*/ 	.short	0x010a
        /*04f2*/ 	.byte	0x05
	.zero		1


	//   ....[62]....
        /*04f4*/ 	.word	0x000039d0
        /*04f8*/ 	.word	0x000000ff
        /*04fc*/ 	.word	0x00000008
        /*0500*/ 	.short	0x010a
        /*0502*/ 	.byte	0x05
	.zero		1


	//   ....[63]....
        /*0504*/ 	.word	0x00003b60
        /*0508*/ 	.word	0x000000ff
        /*050c*/ 	.word	0x00000008
        /*0510*/ 	.short	0x010a
        /*0512*/ 	.byte	0x05
	.zero		1


	//   ....[64]....
        /*0514*/ 	.word	0x00003b80
        /*0518*/ 	.word	0x000000ff
        /*051c*/ 	.word	0x00000008
        /*0520*/ 	.short	0x010a
        /*0522*/ 	.byte	0x05
	.zero		1


	//   ....[65]....
        /*0524*/ 	.word	0x00003c40
        /*0528*/ 	.word	0x000000ff
        /*052c*/ 	.word	0x00000000
        /*0530*/ 	.short	0x0101
        /*0532*/ 	.byte	0x04
	.zero		1


	//   ....[66]....
        /*0534*/ 	.word	0x00004200
        /*0538*/ 	.word	0x00000000
        /*053c*/ 	.word	0x000000b0
        /*0540*/ 	.short	0x010a
        /*0542*/ 	.byte	0xff
	.zero		1


	//   ....[67]....
        /*0544*/ 	.word	0x000042c0
        /*0548*/ 	.word	0x00000000
        /*054c*/ 	.word	0x00000000
        /*0550*/ 	.short	0x0101
        /*0552*/ 	.byte	0xff
	.zero		1


	//   ....[68]....
        /*0554*/ 	.word	0x00004380
        /*0558*/ 	.word	0x000000ff
        /*055c*/ 	.word	0x00000000
        /*0560*/ 	.short	0x010a
        /*0562*/ 	.byte	0x04
	.zero		1


	//   ....[69]....
        /*0564*/ 	.word	0x00004390
        /*0568*/ 	.word	0x000000ff
        /*056c*/ 	.word	0x000000e0
        /*0570*/ 	.short	0x010a
        /*0572*/ 	.byte	0x42
	.zero		1


	//   ....[70]....
        /*0574*/ 	.word	0x00004440
        /*0578*/ 	.word	0x000000ff
        /*057c*/ 	.word	0x00000000
        /*0580*/ 	.short	0x010a
        /*0582*/ 	.byte	0x07
	.zero		1


	//   ....[71]....
        /*0584*/ 	.word	0x00004570
        /*0588*/ 	.word	0x000000ff
        /*058c*/ 	.word	0x00000000
        /*0590*/ 	.short	0x010a
        /*0592*/ 	.byte	0x04
	.zero		1


	//   ....[72]....
        /*0594*/ 	.word	0x00004a00
        /*0598*/ 	.word	0x000000ff
        /*059c*/ 	.word	0x00000000
        /*05a0*/ 	.short	0x010a
        /*05a2*/ 	.byte	0x04
	.zero		1


	//   ....[73]....
        /*05a4*/ 	.word	0x00004aa0
        /*05a8*/ 	.word	0x00000000
        /*05ac*/ 	.word	0x00000000
        /*05b0*/ 	.short	0x010a
        /*05b2*/ 	.byte	0xff
	.zero		1


	//   ....[74]....
        /*05b4*/ 	.word	0x00004ae0
        /*05b8*/ 	.word	0x00000000
        /*05bc*/ 	.word	0x00000000
        /*05c0*/ 	.short	0x010a
        /*05c2*/ 	.byte	0xff
	.zero		1


	//   ....[75]....
        /*05c4*/ 	.word	0x00004b50
        /*05c8*/ 	.word	0x000000ff
        /*05cc*/ 	.word	0x00000000
        /*05d0*/ 	.short	0x0101
        /*05d2*/ 	.byte	0x04
	.zero		1


	//   ....[76]....
        /*05d4*/ 	.word	0x00004b90
        /*05d8*/ 	.word	0x000000ff
        /*05dc*/ 	.word	0x00000110
        /*05e0*/ 	.short	0x010a
        /*05e2*/ 	.byte	0x2a
	.zero		1


	//   ....[77]....
        /*05e4*/ 	.word	0x00004be0
        /*05e8*/ 	.word	0x000000ff
        /*05ec*/ 	.word	0x00000000
        /*05f0*/ 	.short	0x0101
        /*05f2*/ 	.byte	0x04
	.zero		1


	//   ....[78]....
        /*05f4*/ 	.word	0x00005080
        /*05f8*/ 	.word	0x0000000c
        /*05fc*/ 	.word	0x000000b0
        /*0600*/ 	.short	0x010a
        /*0602*/ 	.byte	0xff
	.zero		1


	//   ....[79]....
        /*0604*/ 	.word	0x000051f0
        /*0608*/ 	.word	0x00000000
        /*060c*/ 	.word	0x00000000
        /*0610*/ 	.short	0x0101
        /*0612*/ 	.byte	0xff
	.zero		1


	//   ....[80]....
        /*0614*/ 	.word	0x00005680
        /*0618*/ 	.word	0x000000ff
        /*061c*/ 	.word	0x000000a8
        /*0620*/ 	.short	0x010a
        /*0622*/ 	.byte	0x15
	.zero		1


	//   ....[81]....
        /*0624*/ 	.word	0x00005800
        /*0628*/ 	.word	0x000000ff
        /*062c*/ 	.word	0x00000080
        /*0630*/ 	.short	0x010a
        /*0632*/ 	.byte	0x15
	.zero		1


	//   ....[82]....
        /*0634*/ 	.word	0x00005980
        /*0638*/ 	.word	0x000000ff
        /*063c*/ 	.word	0x00000060
        /*0640*/ 	.short	0x010b
        /*0642*/ 	.byte	0x15
	.zero		1


	//   ....[83]....
        /*0644*/ 	.word	0x00005990
        /*0648*/ 	.word	0x000000ff
        /*064c*/ 	.word	0x00000000
        /*0650*/ 	.short	0x0101
        /*0652*/ 	.byte	0x06
	.zero		1


	//   ....[84]....
        /*0654*/ 	.word	0x000059a0
        /*0658*/ 	.word	0x000000ff
        /*065c*/ 	.word	0x00000088
        /*0660*/ 	.short	0x010a
        /*0662*/ 	.byte	0x15
	.zero		1


	//   ....[85]....
        /*0664*/ 	.word	0x00005b00
        /*0668*/ 	.word	0x000000ff
        /*066c*/ 	.word	0x00000068
        /*0670*/ 	.short	0x010b
        /*0672*/ 	.byte	0x15
	.zero		1


	//   ....[86]....
        /*0674*/ 	.word	0x00005b10
        /*0678*/ 	.word	0x000000ff
        /*067c*/ 	.word	0x00000000
        /*0680*/ 	.short	0x0101
        /*0682*/ 	.byte	0x06
	.zero		1


	//   ....[87]....
        /*0684*/ 	.word	0x00005b20
        /*0688*/ 	.word	0x000000ff
        /*068c*/ 	.word	0x00000090
        /*0690*/ 	.short	0x010a
        /*0692*/ 	.byte	0x15
	.zero		1


	//   ....[88]....
        /*0694*/ 	.word	0x00005c70
        /*0698*/ 	.word	0x000000ff
        /*069c*/ 	.word	0x00000070
        /*06a0*/ 	.short	0x010b
        /*06a2*/ 	.byte	0x15
	.zero		1


	//   ....[89]....
        /*06a4*/ 	.word	0x00005c80
        /*06a8*/ 	.word	0x000000ff
        /*06ac*/ 	.word	0x00000000
        /*06b0*/ 	.short	0x0101
        /*06b2*/ 	.byte	0x06
	.zero		1


	//   ....[90]....
        /*06b4*/ 	.word	0x00005c90
        /*06b8*/ 	.word	0x000000ff
        /*06bc*/ 	.word	0x00000098
        /*06c0*/ 	.short	0x010a
        /*06c2*/ 	.byte	0x15
	.zero		1


	//   ....[91]....
        /*06c4*/ 	.word	0x00005e80
        /*06c8*/ 	.word	0x000000ff
        /*06cc*/ 	.word	0x00000078
        /*06d0*/ 	.short	0x010b
        /*06d2*/ 	.byte	0x15
	.zero		1


	//   ....[92]....
        /*06d4*/ 	.word	0x00005e90
        /*06d8*/ 	.word	0x000000ff
        /*06dc*/ 	.word	0x00000000
        /*06e0*/ 	.short	0x0101
        /*06e2*/ 	.byte	0x25
	.zero		1


	//   ....[93]....
        /*06e4*/ 	.word	0x00005ed0
        /*06e8*/ 	.word	0x000000ff
        /*06ec*/ 	.word	0x00000080
        /*06f0*/ 	.short	0x010a
        /*06f2*/ 	.byte	0x15
	.zero		1


	//   ....[94]....
        /*06f4*/ 	.word	0x00005ef0
        /*06f8*/ 	.word	0x000000ff
        /*06fc*/ 	.word	0x00000088
        /*0700*/ 	.short	0x010a
        /*0702*/ 	.byte	0x15
	.zero		1


	//   ....[95]....
        /*0704*/ 	.word	0x00005f10
        /*0708*/ 	.word	0x000000ff
        /*070c*/ 	.word	0x00000090
        /*0710*/ 	.short	0x010a
        /*0712*/ 	.byte	0x15
	.zero		1


	//   ....[96]....
        /*0714*/ 	.word	0x00005f50
        /*0718*/ 	.word	0x00000000
        /*071c*/ 	.word	0x00000098
        /*0720*/ 	.short	0x010a
        /*0722*/ 	.byte	0xff
	.zero		1


	//   ....[97]....
        /*0724*/ 	.word	0x00006260
        /*0728*/ 	.word	0x00000003
        /*072c*/ 	.word	0x000000b0
        /*0730*/ 	.short	0x010a
        /*0732*/ 	.byte	0xff
	.zero		1


	//   ....[98]....
        /*0734*/ 	.word	0x000063e0
        /*0738*/ 	.word	0x00000000
        /*073c*/ 	.word	0x00000000
        /*0740*/ 	.short	0x0101
        /*0742*/ 	.byte	0xff
	.zero		1


	//   ....[99]....
        /*0744*/ 	.word	0x00006ef0
        /*0748*/ 	.word	0x000000ff
        /*074c*/ 	.word	0x00000060
        /*0750*/ 	.short	0x010a
        /*0752*/ 	.byte	0x2c
	.zero		1


	//   ....[100]....
        /*0754*/ 	.word	0x00006f10
        /*0758*/ 	.word	0x00000065
        /*075c*/ 	.word	0x000000d0
        /*0760*/ 	.short	0x010a
        /*0762*/ 	.byte	0xff
	.zero		1


	//   ....[101]....
        /*0764*/ 	.word	0x00007000
        /*0768*/ 	.word	0x000000ff
        /*076c*/ 	.word	0x00000060
        /*0770*/ 	.short	0x010a
        /*0772*/ 	.byte	0x2c
	.zero		1


	//   ....[102]....
        /*0774*/ 	.word	0x000070f0
        /*0778*/ 	.word	0x00000065
        /*077c*/ 	.word	0x000000d0
        /*0780*/ 	.short	0x010a
        /*0782*/ 	.byte	0xff
	.zero		1


	//   ....[103]....
        /*0784*/ 	.word	0x00007bc0
        /*0788*/ 	.word	0x00000000
        /*078c*/ 	.word	0x00000000
        /*0790*/ 	.short	0x0101
        /*0792*/ 	.byte	0xff
	.zero		1


	//   ....[104]....
        /*0794*/ 	.word	0x00007bd0
        /*0798*/ 	.word	0x00000003
        /*079c*/ 	.word	0x00000060
        /*07a0*/ 	.short	0x010a
        /*07a2*/ 	.byte	0xff
	.zero		1


	//   ....[105]....
        /*07a4*/ 	.word	0x00007cb0
        /*07a8*/ 	.word	0x00000003
        /*07ac*/ 	.word	0x00000060
        /*07b0*/ 	.short	0x010a
        /*07b2*/ 	.byte	0xff
	.zero		1


	//   ....[106]....
        /*07b4*/ 	.word	0x00008820
        /*07b8*/ 	.word	0x0000003d
        /*07bc*/ 	.word	0x00000000
        /*07c0*/ 	.short	0x0101
        /*07c2*/ 	.byte	0xff
	.zero		1


	//   ....[107]....
        /*07c4*/ 	.word	0x00008840
        /*07c8*/ 	.word	0x0000003e
        /*07cc*/ 	.word	0x00000060
        /*07d0*/ 	.short	0x010a
        /*07d2*/ 	.byte	0xff
	.zero		1


	//   ....[108]....
        /*07d4*/ 	.word	0x00008910
        /*07d8*/ 	.word	0x0000003e
        /*07dc*/ 	.word	0x00000060
        /*07e0*/ 	.short	0x010a
        /*07e2*/ 	.byte	0xff
	.zero		1


	//   ....[109]....
        /*07e4*/ 	.word	0x00009480
        /*07e8*/ 	.word	0x0000003d
        /*07ec*/ 	.word	0x00000000
        /*07f0*/ 	.short	0x0101
        /*07f2*/ 	.byte	0xff
	.zero		1


	//   ....[110]....
        /*07f4*/ 	.word	0x000094a0
        /*07f8*/ 	.word	0x0000003e
        /*07fc*/ 	.word	0x00000060
        /*0800*/ 	.short	0x010a
        /*0802*/ 	.byte	0xff
	.zero		1


	//   ....[111]....
        /*0804*/ 	.word	0x00009570
        /*0808*/ 	.word	0x0000003e
        /*080c*/ 	.word	0x00000060
        /*0810*/ 	.short	0x010a
        /*0812*/ 	.byte	0xff
	.zero		1


	//   ....[112]....
        /*0814*/ 	.word	0x00009960
        /*0818*/ 	.word	0x00000065
        /*081c*/ 	.word	0x00000000
        /*0820*/ 	.short	0x0101
        /*0822*/ 	.byte	0xff
	.zero		1


	//   ....[113]....
        /*0824*/ 	.word	0x0000a130
        /*0828*/ 	.word	0x00000002
        /*082c*/ 	.word	0x00000000
        /*0830*/ 	.short	0x0101
        /*0832*/ 	.byte	0xff
	.zero		1


	//   ....[114]....
        /*0834*/ 	.word	0x0000a3e0
        /*0838*/ 	.word	0x000000ff
        /*083c*/ 	.word	0x00000000
        /*0840*/ 	.short	0x0101
        /*0842*/ 	.byte	0x06
	.zero		1


	//   ....[115]....
        /*0844*/ 	.word	0x0000a400
        /*0848*/ 	.word	0x00000003
        /*084c*/ 	.word	0x00000100
        /*0850*/ 	.short	0x010a
        /*0852*/ 	.byte	0xff
	.zero		1


	//   ....[116]....
        /*0854*/ 	.word	0x0000a460
        /*0858*/ 	.word	0x00000000
        /*085c*/ 	.word	0x00000030
        /*0860*/ 	.short	0x010a
        /*0862*/ 	.byte	0xff
	.zero		1


	//   ....[117]....
        /*0864*/ 	.word	0x0000a4c0
        /*0868*/ 	.word	0x00000000
        /*086c*/ 	.word	0x00000030
        /*0870*/ 	.short	0x010a
        /*0872*/ 	.byte	0xff
	.zero		1


	//   ....[118]....
        /*0874*/ 	.word	0x0000a510
        /*0878*/ 	.word	0x00000003
        /*087c*/ 	.word	0x000000b0
        /*0880*/ 	.short	0x010a
        /*0882*/ 	.byte	0xff
	.zero		1


	//   ....[119]....
        /*0884*/ 	.word	0x0000a570
        /*0888*/ 	.word	0x00000000
        /*088c*/ 	.word	0x00000000
        /*0890*/ 	.short	0x010a
        /*0892*/ 	.byte	0xff
	.zero		1


	//   ....[120]....
        /*0894*/ 	.word	0x0000a5d0
        /*0898*/ 	.word	0x00000000
        /*089c*/ 	.word	0x00000000
        /*08a0*/ 	.short	0x010a
        /*08a2*/ 	.byte	0xff
	.zero		1


	//   ....[121]....
        /*08a4*/ 	.word	0x0000a630
        /*08a8*/ 	.word	0x00000000
        /*08ac*/ 	.word	0x00000000
        /*08b0*/ 	.short	0x010a
        /*08b2*/ 	.byte	0xff
	.zero		1


	//   ....[122]....
        /*08b4*/ 	.word	0x0000a690
        /*08b8*/ 	.word	0x00000000
        /*08bc*/ 	.word	0x00000000
        /*08c0*/ 	.short	0x010a
        /*08c2*/ 	.byte	0xff
	.zero		1


	//   ....[123]....
        /*08c4*/ 	.word	0x0000a6f0
        /*08c8*/ 	.word	0x00000000
        /*08cc*/ 	.word	0x00000000
        /*08d0*/ 	.short	0x010a
        /*08d2*/ 	.byte	0xff
	.zero		1


	//   ....[124]....
        /*08d4*/ 	.word	0x0000a740
        /*08d8*/ 	.word	0x00000002
        /*08dc*/ 	.word	0x000000f0
        /*08e0*/ 	.short	0x010a
        /*08e2*/ 	.byte	0xff
	.zero		1


	//   ....[125]....
        /*08e4*/ 	.word	0x0000a7a0
        /*08e8*/ 	.word	0x00000002
        /*08ec*/ 	.word	0x000000c0
        /*08f0*/ 	.short	0x010a
        /*08f2*/ 	.byte	0xff
	.zero		1


	//   ....[126]....
        /*08f4*/ 	.word	0x0000a7f0
        /*08f8*/ 	.word	0x00000002
        /*08fc*/ 	.word	0x000000b0
        /*0900*/ 	.short	0x010a
        /*0902*/ 	.byte	0xff
	.zero		1


	//   ....[127]....
        /*0904*/ 	.word	0x0000a850
        /*0908*/ 	.word	0x00000000
        /*090c*/ 	.word	0x000000c0
        /*0910*/ 	.short	0x010a
        /*0912*/ 	.byte	0xff
	.zero		1


	//   ....[128]....
        /*0914*/ 	.word	0x0000a8b0
        /*0918*/ 	.word	0x00000000
        /*091c*/ 	.word	0x00000008
        /*0920*/ 	.short	0x010a
        /*0922*/ 	.byte	0xff
	.zero		1


	//   ....[129]....
        /*0924*/ 	.word	0x0000a9a0
        /*0928*/ 	.word	0x00000000
        /*092c*/ 	.word	0x00000008
        /*0930*/ 	.short	0x010a
        /*0932*/ 	.byte	0xff
	.zero		1


	//   ....[130]....
        /*0934*/ 	.word	0x0000a9f0
        /*0938*/ 	.word	0x00000000
        /*093c*/ 	.word	0x000000b0
        /*0940*/ 	.short	0x010a
        /*0942*/ 	.byte	0xff
	.zero		1


	//   ....[131]....
        /*0944*/ 	.word	0x0000aa50
        /*0948*/ 	.word	0x00000000
        /*094c*/ 	.word	0x000000e0
        /*0950*/ 	.short	0x010a
        /*0952*/ 	.byte	0xff
	.zero		1


	//   ....[132]....
        /*0954*/ 	.word	0x0000aab0
        /*0958*/ 	.word	0x00000000
        /*095c*/ 	.word	0x00000000
        /*0960*/ 	.short	0x010a
        /*0962*/ 	.byte	0xff
	.zero		1


	//   ....[133]....
        /*0964*/ 	.word	0x0000ab10
        /*0968*/ 	.word	0x00000000
        /*096c*/ 	.word	0x00000000
        /*0970*/ 	.short	0x010a
        /*0972*/ 	.byte	0xff
	.zero		1


	//   ....[134]....
        /*0974*/ 	.word	0x0000ab70
        /*0978*/ 	.word	0x00000000
        /*097c*/ 	.word	0x00000110
        /*0980*/ 	.short	0x010a
        /*0982*/ 	.byte	0xff
	.zero		1


	//   ....[135]....
        /*0984*/ 	.word	0x0000abc0
        /*0988*/ 	.word	0x0000000c
        /*098c*/ 	.word	0x000000b0
        /*0990*/ 	.short	0x010a
        /*0992*/ 	.byte	0xff
	.zero		1


	//   ....[136]....
        /*0994*/ 	.word	0x0000ac20
        /*0998*/ 	.word	0x00000000
        /*099c*/ 	.word	0x000000a8
        /*09a0*/ 	.short	0x010a
        /*09a2*/ 	.byte	0xff
	.zero		1


	//   ....[137]....
        /*09a4*/ 	.word	0x0000ac80
        /*09a8*/ 	.word	0x00000000
        /*09ac*/ 	.word	0x00000080
        /*09b0*/ 	.short	0x010a
        /*09b2*/ 	.byte	0xff
	.zero		1


	//   ....[138]....
        /*09b4*/ 	.word	0x0000ace0
        /*09b8*/ 	.word	0x00000000
        /*09bc*/ 	.word	0x00000088
        /*09c0*/ 	.short	0x010a
        /*09c2*/ 	.byte	0xff
	.zero		1


	//   ....[139]....
        /*09c4*/ 	.word	0x0000ad40
        /*09c8*/ 	.word	0x00000000
        /*09cc*/ 	.word	0x00000090
        /*09d0*/ 	.short	0x010a
        /*09d2*/ 	.byte	0xff
	.zero		1


	//   ....[140]....
        /*09d4*/ 	.word	0x0000ada0
        /*09d8*/ 	.word	0x00000000
        /*09dc*/ 	.word	0x00000098
        /*09e0*/ 	.short	0x010a
        /*09e2*/ 	.byte	0xff
	.zero		1


	//   ....[141]....
        /*09e4*/ 	.word	0x0000ae00
        /*09e8*/ 	.word	0x00000000
        /*09ec*/ 	.word	0x00000080
        /*09f0*/ 	.short	0x010a
        /*09f2*/ 	.byte	0xff
	.zero		1


	//   ....[142]....
        /*09f4*/ 	.word	0x0000ae60
        /*09f8*/ 	.word	0x00000000
        /*09fc*/ 	.word	0x00000088
        /*0a00*/ 	.short	0x010a
        /*0a02*/ 	.byte	0xff
	.zero		1


	//   ....[143]....
        /*0a04*/ 	.word	0x0000aec0
        /*0a08*/ 	.word	0x00000000
        /*0a0c*/ 	.word	0x00000090
        /*0a10*/ 	.short	0x010a
        /*0a12*/ 	.byte	0xff
	.zero		1


	//   ....[144]....
        /*0a14*/ 	.word	0x0000af10
        /*0a18*/ 	.word	0x00000003
        /*0a1c*/ 	.word	0x000000b0
        /*0a20*/ 	.short	0x010a
        /*0a22*/ 	.byte	0xff
	.zero		1


	//   ....[145]....
        /*0a24*/ 	.word	0x0000af70
        /*0a28*/ 	.word	0x00000002
        /*0a2c*/ 	.word	0x00000060
        /*0a30*/ 	.short	0x010a
        /*0a32*/ 	.byte	0xff
	.zero		1


	//   ....[146]....
        /*0a34*/ 	.word	0x0000afc0
        /*0a38*/ 	.word	0x00000065
        /*0a3c*/ 	.word	0x000000d0
        /*0a40*/ 	.short	0x010a
        /*0a42*/ 	.byte	0xff
	.zero		1


	//   ....[147]....
        /*0a44*/ 	.word	0x0000b010
        /*0a48*/ 	.word	0x00000003
        /*0a4c*/ 	.word	0x00000060
        /*0a50*/ 	.short	0x010a
        /*0a52*/ 	.byte	0xff
	.zero		1


	//   ....[148]....
        /*0a54*/ 	.word	0x0000b060
        /*0a58*/ 	.word	0x0000003e
        /*0a5c*/ 	.word	0x00000060
        /*0a60*/ 	.short	0x010a
        /*0a62*/ 	.byte	0xff
	.zero		1


	//   ....[149]....
        /*0a64*/ 	.word	0x0000b0b0
        /*0a68*/ 	.word	0x0000003e
        /*0a6c*/ 	.word	0x00000060
        /*0a70*/ 	.short	0x010a
        /*0a72*/ 	.byte	0xff
	.zero		1


	//----- nvinfo : EIATTR_NUM_MBARRIERS
	.align		4
.L_47:
        /*0a74*/ 	.byte	0x03, 0x38
        /*0a76*/ 	.short	0x0023


	//----- nvinfo : EIATTR_EXIT_INSTR_OFFSETS
	.align		4
        /*0a78*/ 	.byte	0x04, 0x1c
        /*0a7a*/ 	.short	(.L_49 - .L_48)


	//   ....[0]....
.L_48:
        /*0a7c*/ 	.word	0x00003250


	//   ....[1]....
        /*0a80*/ 	.word	0x00003740


	//   ....[2]....
        /*0a84*/ 	.word	0x000037a0


	//   ....[3]....
        /*0a88*/ 	.word	0x00004e10


	//   ....[4]....
        /*0a8c*/ 	.word	0x00005f80


	//   ....[5]....
        /*0a90*/ 	.word	0x00005fc0


	//   ....[6]....
        /*0a94*/ 	.word	0x0000a2e0


	//   ....[7]....
        /*0a98*/ 	.word	0x0000a350


	//   ....[8]....
        /*0a9c*/ 	.word	0x0000a380


	//   ....[9]....
        /*0aa0*/ 	.word	0x0000a3f0


	//----- nvinfo : EIATTR_MAX_THREADS
	.align		4
.L_49:
        /*0aa4*/ 	.byte	0x04, 0x05
        /*0aa6*/ 	.short	(.L_51 - .L_50)
.L_50:
        /*0aa8*/ 	.word	0x00000100
        /*0aac*/ 	.word	0x00000001
        /*0ab0*/ 	.word	0x00000001


	//----- nvinfo : EIATTR_CRS_STACK_SIZE
	.align		4
.L_51:
        /*0ab4*/ 	.byte	0x04, 0x1e
        /*0ab6*/ 	.short	(.L_53 - .L_52)
.L_52:
        /*0ab8*/ 	.word	0x00000000


	//----- nvinfo : EIATTR_CBANK_PARAM_SIZE
	.align		4
.L_53:
        /*0abc*/ 	.byte	0x03, 0x19
        /*0abe*/ 	.short	0x0c00


	//----- nvinfo : EIATTR_PARAM_CBANK
	.align		4
        /*0ac0*/ 	.byte	0x04, 0x0a
        /*0ac2*/ 	.short	(.L_55 - .L_54)
	.align		4
.L_54:
        /*0ac4*/ 	.word	index@(.nv.constant0._ZN7cutlass13device_kernelINS_4gemm6kernel13GemmUniversalIN4cute5tupleIJiiiiEEENS1_10collective13CollectiveMmaINS1_46MainloopSm100TmaUmmaWarpSpecializedBlockScaledILi6ELi2ELi2ENS5_IJNS4_1CILi4EEENSA_ILi2EEENSA_ILi1EEEEEEEENS5_IJNSA_ILi256EEENSA_ILi128EEESG_EEENS5_IJNS_12float_e2m1_tENS_13float_ue4m3_tEEEENS5_IJNS5_IJlSD_lEEENS4_6LayoutINS5_IJNS5_IJNS5_IJNSA_ILi32EEESB_EEEiEEENS5_IJNS5_IJNSA_ILi16EEESB_EEEiEEENS5_IJSD_iEEEEEENS5_IJST_NS5_IJNS5_IJNSA_ILi0EEESD_EEENSA_ILi512EEEEEENS5_IJSW_iEEEEEEEEEEESL_S13_NS4_8TiledMMAINS4_8MMA_AtomIJNS4_23SM100_MMA_MXF4_2x1SM_SSISJ_SJ_fSK_Li256ELi128ELi16ELNS4_4UMMA5MajorE0ELS18_0ELNS17_7ScaleInE0ELS19_0EEEEEENSN_INS5_IJSD_SD_SD_EEENS5_IJSW_SW_SW_EEEEENS5_IJNS4_10UnderscoreES1F_S1F_EEEEENS5_IJNS4_28SM100_TMA_2SM_LOAD_MULTICASTES1I_EEENS5_IJNS4_14ComposedLayoutINS4_7SwizzleILi3ELi4ELi3EEENS4_18smem_ptr_flag_bitsILi4EEENSN_INS5_IJNSA_ILi8EEESG_EEENS5_IJSG_SD_EEEEEEENSN_INS5_IJNS5_IJNS5_IJSP_SD_EEESS_EEESD_NS5_IJSD_SB_EEEEEENS5_IJNS5_IJNS5_IJSS_SY_EEESX_EEESW_NS5_IJSB_SY_EEEEEEEEEEEvNS4_8identityES1J_S23_vS24_EENS_8epilogue10collective18CollectiveEpilogueINS26_23Sm100TmaWarpSpecializedILi4ELi2ELi32ELb1ELb0EEEJNS5_IJSH_SH_SG_EEENS5_IJNSN_ISH_SD_EENSN_ISO_SD_EEEEENS_10bfloat16_tESM_S2F_SM_NS26_6fusion15FusionCallbacksIS2A_NS2G_17LinearCombinationIS2F_fS2F_fLNS_15FloatRoundStyleE2EEES2B_S2E_JEEENS4_5SM1004TMEM4LOAD26SM100_TMEM_LOAD_32dp32b32xENS4_13SM90_TMA_LOADENS1K_INS1L_ILi2ELi4ELi3EEENS1N_ILi16EEENSN_INS5_IJS1P_SO_EEENS5_IJSO_SD_EEEEEEENS4_39AutoVectorizingCopyWithAssumedAlignmentILi128EEENS4_14SM90_TMA_STOREES2W_S2Y_S2Y_EEEvvEEEEvNT_6ParamsE)
        /*0ac8*/ 	.short	0x0380
        /*0aca*/ 	.short	0x0c00


	//----- nvinfo : EIATTR_SW_WAR
	.align		4
.L_55:
        /*0acc*/ 	.byte	0x04, 0x36
        /*0ace*/ 	.short	(.L_57 - .L_56)
.L_56:
        /*0ad0*/ 	.word	0x00000008
.L_57:


//--------------------- .nv.callgraph             --------------------------
	.section	.nv.callgraph,"",@"SHT_CUDA_CALLGRAPH"
	.align	4
	.sectionentsize	8
	.align		4
        /*0000*/ 	.word	0x00000000
	.align		4
        /*0004*/ 	.word	0xffffffff
	.align		4
        /*0008*/ 	.word	index@(_ZN7cutlass13device_kernelINS_4gemm6kernel13GemmUniversalIN4cute5tupleIJiiiiEEENS1_10collective13CollectiveMmaINS1_46MainloopSm100TmaUmmaWarpSpecializedBlockScaledILi6ELi2ELi2ENS5_IJNS4_1CILi4EEENSA_ILi2EEENSA_ILi1EEEEEEEENS5_IJNSA_ILi256EEENSA_ILi128EEESG_EEENS5_IJNS_12float_e2m1_tENS_13float_ue4m3_tEEEENS5_IJNS5_IJlSD_lEEENS4_6LayoutINS5_IJNS5_IJNS5_IJNSA_ILi32EEESB_EEEiEEENS5_IJNS5_IJNSA_ILi16EEESB_EEEiEEENS5_IJSD_iEEEEEENS5_IJST_NS5_IJNS5_IJNSA_ILi0EEESD_EEENSA_ILi512EEEEEENS5_IJSW_iEEEEEEEEEEESL_S13_NS4_8TiledMMAINS4_8MMA_AtomIJNS4_23SM100_MMA_MXF4_2x1SM_SSISJ_SJ_fSK_Li256ELi128ELi16ELNS4_4UMMA5MajorE0ELS18_0ELNS17_7ScaleInE0ELS19_0EEEEEENSN_INS5_IJSD_SD_SD_EEENS5_IJSW_SW_SW_EEEEENS5_IJNS4_10UnderscoreES1F_S1F_EEEEENS5_IJNS4_28SM100_TMA_2SM_LOAD_MULTICASTES1I_EEENS5_IJNS4_14ComposedLayoutINS4_7SwizzleILi3ELi4ELi3EEENS4_18smem_ptr_flag_bitsILi4EEENSN_INS5_IJNSA_ILi8EEESG_EEENS5_IJSG_SD_EEEEEEENSN_INS5_IJNS5_IJNS5_IJSP_SD_EEESS_EEESD_NS5_IJSD_SB_EEEEEENS5_IJNS5_IJNS5_IJSS_SY_EEESX_EEESW_NS5_IJSB_SY_EEEEEEEEEEEvNS4_8identityES1J_S23_vS24_EENS_8epilogue10collective18CollectiveEpilogueINS26_23Sm100TmaWarpSpecializedILi4ELi2ELi32ELb1ELb0EEEJNS5_IJSH_SH_SG_EEENS5_IJNSN_ISH_SD_EENSN_ISO_SD_EEEEENS_10bfloat16_tESM_S2F_SM_NS26_6fusion15FusionCallbacksIS2A_NS2G_17LinearCombinationIS2F_fS2F_fLNS_15FloatRoundStyleE2EEES2B_S2E_JEEENS4_5SM1004TMEM4LOAD26SM100_TMEM_LOAD_32dp32b32xENS4_13SM90_TMA_LOADENS1K_INS1L_ILi2ELi4ELi3EEENS1N_ILi16EEENSN_INS5_IJS1P_SO_EEENS5_IJSO_SD_EEEEEEENS4_39AutoVectorizingCopyWithAssumedAlignmentILi128EEENS4_14SM90_TMA_STOREES2W_S2Y_S2Y_EEEvvEEEEvNT_6ParamsE)
	.align		4
        /*000c*/ 	.word	index@(__assertfail)
	.align		4
        /*0010*/ 	.word	0x00000000
	.align		4
        /*0014*/ 	.word	0xfffffffe
	.align		4
        /*0018*/ 	.word	0x00000000
	.align		4
        /*001c*/ 	.word	0xfffffffd
	.align		4
        /*0020*/ 	.word	0x00000000
	.align		4
        /*0024*/ 	.word	0xfffffffc


//--------------------- .nv.constant4             --------------------------
	.section	.nv.constant4,"a",@progbits
	.align	8
	.align		8
.nv.constant4:
        /*0000*/ 	.dword	__assertfail
	.align		8
        /*0008*/ 	.dword	__unnamed_1
	.align		8
        /*0010*/ 	.dword	__unnamed_2
	.align		8
        /*0018*/ 	.dword	_ZN40_INTERNAL_654389a4_4_k_cu_57bc3253_333014cuda3std3__45__cpo5beginE
	.align		8
        /*0020*/ 	.dword	_ZN40_INTERNAL_654389a4_4_k_cu_57bc3253_333014cuda3std3__45__cpo3endE
	.align		8
        /*0028*/ 	.dword	_ZN40_INTERNAL_654389a4_4_k_cu_57bc3253_333014cuda3std3__45__cpo6cbeginE
	.align		8
        /*0030*/ 	.dword	_ZN40_INTERNAL_654389a4_4_k_cu_57bc3253_333014cuda3std3__45__cpo4cendE
	.align		8
        /*0038*/ 	.dword	_ZN40_INTERNAL_654389a4_4_k_cu_57bc3253_333014cuda3std3__442_GLOBAL__N__654389a4_4_k_cu_57bc3253_333016ignoreE
	.align		8
        /*0040*/ 	.dword	_ZN40_INTERNAL_654389a4_4_k_cu_57bc3253_333014cuda3std3__419piecewise_constructE
	.align		8
        /*0048*/ 	.dword	_ZN40_INTERNAL_654389a4_4_k_cu_57bc3253_333014cuda3std3__48in_placeE
	.align		8
        /*0050*/ 	.dword	_ZN40_INTERNAL_654389a4_4_k_cu_57bc3253_333014cuda3std6ranges3__45__cpo4swapE
	.align		8
        /*0058*/ 	.dword	_ZN40_INTERNAL_654389a4_4_k_cu_57bc3253_333014cuda3std6ranges3__45__cpo9iter_moveE
	.align		8
        /*0060*/ 	.dword	_ZN40_INTERNAL_654389a4_4_k_cu_57bc3253_333014cute7productE
	.align		8
        /*0068*/ 	.dword	_ZN40_INTERNAL_654389a4_4_k_cu_57bc3253_333014cute1_E
	.align		8
        /*0070*/ 	.dword	$str$25
	.align		8
        /*0078*/ 	.dword	$str$26
	.align		8
        /*0080*/ 	.dword	$str$29
	.align		8
        /*0088*/ 	.dword	$str$30


//--------------------- .text._ZN7cutlass13device_kernelINS_4gemm6kernel13GemmUniversalIN4cute5tupleIJiiiiEEENS1_10collective13CollectiveMmaINS1_46MainloopSm100TmaUmmaWarpSpecializedBlockScaledILi6ELi2ELi2ENS5_IJNS4_1CILi4EEENSA_ILi2EEENSA_ILi1EEEEEEEENS5_IJNSA_ILi256EEENSA_ILi128EEESG_EEENS5_IJNS_12float_e2m1_tENS_13float_ue4m3_tEEEENS5_IJNS5_IJlSD_lEEENS4_6LayoutINS5_IJNS5_IJNS5_IJNSA_ILi32EEESB_EEEiEEENS5_IJNS5_IJNSA_ILi16EEESB_EEEiEEENS5_IJSD_iEEEEEENS5_IJST_NS5_IJNS5_IJNSA_ILi0EEESD_EEENSA_ILi512EEEEEENS5_IJSW_iEEEEEEEEEEESL_S13_NS4_8TiledMMAINS4_8MMA_AtomIJNS4_23SM100_MMA_MXF4_2x1SM_SSISJ_SJ_fSK_Li256ELi128ELi16ELNS4_4UMMA5MajorE0ELS18_0ELNS17_7ScaleInE0ELS19_0EEEEEENSN_INS5_IJSD_SD_SD_EEENS5_IJSW_SW_SW_EEEEENS5_IJNS4_10UnderscoreES1F_S1F_EEEEENS5_IJNS4_28SM100_TMA_2SM_LOAD_MULTICASTES1I_EEENS5_IJNS4_14ComposedLayoutINS4_7SwizzleILi3ELi4ELi3EEENS4_18smem_ptr_flag_bitsILi4EEENSN_INS5_IJNSA_ILi8EEESG_EEENS5_IJSG_SD_EEEEEEENSN_INS5_IJNS5_IJNS5_IJSP_SD_EEESS_EEESD_NS5_IJSD_SB_EEEEEENS5_IJNS5_IJNS5_IJSS_SY_EEESX_EEESW_NS5_IJSB_SY_EEEEEEEEEEEvNS4_8identityES1J_S23_vS24_EENS_8epilogue10collective18CollectiveEpilogueINS26_23Sm100TmaWarpSpecializedILi4ELi2ELi32ELb1ELb0EEEJNS5_IJSH_SH_SG_EEENS5_IJNSN_ISH_SD_EENSN_ISO_SD_EEEEENS_10bfloat16_tESM_S2F_SM_NS26_6fusion15FusionCallbacksIS2A_NS2G_17LinearCombinationIS2F_fS2F_fLNS_15FloatRoundStyleE2EEES2B_S2E_JEEENS4_5SM1004TMEM4LOAD26SM100_TMEM_LOAD_32dp32b32xENS4_13SM90_TMA_LOADENS1K_INS1L_ILi2ELi4ELi3EEENS1N_ILi16EEENSN_INS5_IJS1P_SO_EEENS5_IJSO_SD_EEEEEEENS4_39AutoVectorizingCopyWithAssumedAlignmentILi128EEENS4_14SM90_TMA_STOREES2W_S2Y_S2Y_EEEvvEEEEvNT_6ParamsE --------------------------
	.section	.text._ZN7cutlass13device_kernelINS_4gemm6kernel13GemmUniversalIN4cute5tupleIJiiiiEEENS1_10collective13CollectiveMmaINS1_46MainloopSm100TmaUmmaWarpSpecializedBlockScaledILi6ELi2ELi2ENS5_IJNS4_1CILi4EEENSA_ILi2EEENSA_ILi1EEEEEEEENS5_IJNSA_ILi256EEENSA_ILi128EEESG_EEENS5_IJNS_12float_e2m1_tENS_13float_ue4m3_tEEEENS5_IJNS5_IJlSD_lEEENS4_6LayoutINS5_IJNS5_IJNS5_IJNSA_ILi32EEESB_EEEiEEENS5_IJNS5_IJNSA_ILi16EEESB_EEEiEEENS5_IJSD_iEEEEEENS5_IJST_NS5_IJNS5_IJNSA_ILi0EEESD_EEENSA_ILi512EEEEEENS5_IJSW_iEEEEEEEEEEESL_S13_NS4_8TiledMMAINS4_8MMA_AtomIJNS4_23SM100_MMA_MXF4_2x1SM_SSISJ_SJ_fSK_Li256ELi128ELi16ELNS4_4UMMA5MajorE0ELS18_0ELNS17_7ScaleInE0ELS19_0EEEEEENSN_INS5_IJSD_SD_SD_EEENS5_IJSW_SW_SW_EEEEENS5_IJNS4_10UnderscoreES1F_S1F_EEEEENS5_IJNS4_28SM100_TMA_2SM_LOAD_MULTICASTES1I_EEENS5_IJNS4_14ComposedLayoutINS4_7SwizzleILi3ELi4ELi3EEENS4_18smem_ptr_flag_bitsILi4EEENSN_INS5_IJNSA_ILi8EEESG_EEENS5_IJSG_SD_EEEEEEENSN_INS5_IJNS5_IJNS5_IJSP_SD_EEESS_EEESD_NS5_IJSD_SB_EEEEEENS5_IJNS5_IJNS5_IJSS_SY_EEESX_EEESW_NS5_IJSB_SY_EEEEEEEEEEEvNS4_8identityES1J_S23_vS24_EENS_8epilogue10collective18CollectiveEpilogueINS26_23Sm100TmaWarpSpecializedILi4ELi2ELi32ELb1ELb0EEEJNS5_IJSH_SH_SG_EEENS5_IJNSN_ISH_SD_EENSN_ISO_SD_EEEEENS_10bfloat16_tESM_S2F_SM_NS26_6fusion15FusionCallbacksIS2A_NS2G_17LinearCombinationIS2F_fS2F_fLNS_15FloatRoundStyleE2EEES2B_S2E_JEEENS4_5SM1004TMEM4LOAD26SM100_TMEM_LOAD_32dp32b32xENS4_13SM90_TMA_LOADENS1K_INS1L_ILi2ELi4ELi3EEENS1N_ILi16EEENSN_INS5_IJS1P_SO_EEENS5_IJSO_SD_EEEEEEENS4_39AutoVectorizingCopyWithAssumedAlignmentILi128EEENS4_14SM90_TMA_STOREES2W_S2Y_S2Y_EEEvvEEEEvNT_6ParamsE,"ax",@progbits
	.align	128
.text._ZN7cutlass13device_kernelINS_4gemm6kernel13GemmUniversalIN4cute5tupleIJiiiiEEENS1_10collective13CollectiveMmaINS1_46MainloopSm100TmaUmmaWarpSpecializedBlockScaledILi6ELi2ELi2ENS5_IJNS4_1CILi4EEENSA_ILi2EEENSA_ILi1EEEEEEEENS5_IJNSA_ILi256EEENSA_ILi128EEESG_EEENS5_IJNS_12float_e2m1_tENS_13float_ue4m3_tEEEENS5_IJNS5_IJlSD_lEEENS4_6LayoutINS5_IJNS5_IJNS5_IJNSA_ILi32EEESB_EEEiEEENS5_IJNS5_IJNSA_ILi16EEESB_EEEiEEENS5_IJSD_iEEEEEENS5_IJST_NS5_IJNS5_IJNSA_ILi0EEESD_EEENSA_ILi512EEEEEENS5_IJSW_iEEEEEEEEEEESL_S13_NS4_8TiledMMAINS4_8MMA_AtomIJNS4_23SM100_MMA_MXF4_2x1SM_SSISJ_SJ_fSK_Li256ELi128ELi16ELNS4_4UMMA5MajorE0ELS18_0ELNS17_7ScaleInE0ELS19_0EEEEEENSN_INS5_IJSD_SD_SD_EEENS5_IJSW_SW_SW_EEEEENS5_IJNS4_10UnderscoreES1F_S1F_EEEEENS5_IJNS4_28SM100_TMA_2SM_LOAD_MULTICASTES1I_EEENS5_IJNS4_14ComposedLayoutINS4_7SwizzleILi3ELi4ELi3EEENS4_18smem_ptr_flag_bitsILi4EEENSN_INS5_IJNSA_ILi8EEESG_EEENS5_IJSG_SD_EEEEEEENSN_INS5_IJNS5_IJNS5_IJSP_SD_EEESS_EEESD_NS5_IJSD_SB_EEEEEENS5_IJNS5_IJNS5_IJSS_SY_EEESX_EEESW_NS5_IJSB_SY_EEEEEEEEEEEvNS4_8identityES1J_S23_vS24_EENS_8epilogue10collective18CollectiveEpilogueINS26_23Sm100TmaWarpSpecializedILi4ELi2ELi32ELb1ELb0EEEJNS5_IJSH_SH_SG_EEENS5_IJNSN_ISH_SD_EENSN_ISO_SD_EEEEENS_10bfloat16_tESM_S2F_SM_NS26_6fusion15FusionCallbacksIS2A_NS2G_17LinearCombinationIS2F_fS2F_fLNS_15FloatRoundStyleE2EEES2B_S2E_JEEENS4_5SM1004TMEM4LOAD26SM100_TMEM_LOAD_32dp32b32xENS4_13SM90_TMA_LOADENS1K_INS1L_ILi2ELi4ELi3EEENS1N_ILi16EEENSN_INS5_IJS1P_SO_EEENS5_IJSO_SD_EEEEEEENS4_39AutoVectorizingCopyWithAssumedAlignmentILi128EEENS4_14SM90_TMA_STOREES2W_S2Y_S2Y_EEEvvEEEEvNT_6ParamsE:
        .type           _ZN7cutlass13device_kernelINS_4gemm6kernel13GemmUniversalIN4cute5tupleIJiiiiEEENS1_10collective13CollectiveMmaINS1_46MainloopSm100TmaUmmaWarpSpecializedBlockScaledILi6ELi2ELi2ENS5_IJNS4_1CILi4EEENSA_ILi2EEENSA_ILi1EEEEEEEENS5_IJNSA_ILi256EEENSA_ILi128EEESG_EEENS5_IJNS_12float_e2m1_tENS_13float_ue4m3_tEEEENS5_IJNS5_IJlSD_lEEENS4_6LayoutINS5_IJNS5_IJNS5_IJNSA_ILi32EEESB_EEEiEEENS5_IJNS5_IJNSA_ILi16EEESB_EEEiEEENS5_IJSD_iEEEEEENS5_IJST_NS5_IJNS5_IJNSA_ILi0EEESD_EEENSA_ILi512EEEEEENS5_IJSW_iEEEEEEEEEEESL_S13_NS4_8TiledMMAINS4_8MMA_AtomIJNS4_23SM100_MMA_MXF4_2x1SM_SSISJ_SJ_fSK_Li256ELi128ELi16ELNS4_4UMMA5MajorE0ELS18_0ELNS17_7ScaleInE0ELS19_0EEEEEENSN_INS5_IJSD_SD_SD_EEENS5_IJSW_SW_SW_EEEEENS5_IJNS4_10UnderscoreES1F_S1F_EEEEENS5_IJNS4_28SM100_TMA_2SM_LOAD_MULTICASTES1I_EEENS5_IJNS4_14ComposedLayoutINS4_7SwizzleILi3ELi4ELi3EEENS4_18smem_ptr_flag_bitsILi4EEENSN_INS5_IJNSA_ILi8EEESG_EEENS5_IJSG_SD_EEEEEEENSN_INS5_IJNS5_IJNS5_IJSP_SD_EEESS_EEESD_NS5_IJSD_SB_EEEEEENS5_IJNS5_IJNS5_IJSS_SY_EEESX_EEESW_NS5_IJSB_SY_EEEEEEEEEEEvNS4_8identityES1J_S23_vS24_EENS_8epilogue10collective18CollectiveEpilogueINS26_23Sm100TmaWarpSpecializedILi4ELi2ELi32ELb1ELb0EEEJNS5_IJSH_SH_SG_EEENS5_IJNSN_ISH_SD_EENSN_ISO_SD_EEEEENS_10bfloat16_tESM_S2F_SM_NS26_6fusion15FusionCallbacksIS2A_NS2G_17LinearCombinationIS2F_fS2F_fLNS_15FloatRoundStyleE2EEES2B_S2E_JEEENS4_5SM1004TMEM4LOAD26SM100_TMEM_LOAD_32dp32b32xENS4_13SM90_TMA_LOADENS1K_INS1L_ILi2ELi4ELi3EEENS1N_ILi16EEENSN_INS5_IJS1P_SO_EEENS5_IJSO_SD_EEEEEEENS4_39AutoVectorizingCopyWithAssumedAlignmentILi128EEENS4_14SM90_TMA_STOREES2W_S2Y_S2Y_EEEvvEEEEvNT_6ParamsE,@function
        .size           _ZN7cutlass13device_kernelINS_4gemm6kernel13GemmUniversalIN4cute5tupleIJiiiiEEENS1_10collective13CollectiveMmaINS1_46MainloopSm100TmaUmmaWarpSpecializedBlockScaledILi6ELi2ELi2ENS5_IJNS4_1CILi4EEENSA_ILi2EEENSA_ILi1EEEEEEEENS5_IJNSA_ILi256EEENSA_ILi128EEESG_EEENS5_IJNS_12float_e2m1_tENS_13float_ue4m3_tEEEENS5_IJNS5_IJlSD_lEEENS4_6LayoutINS5_IJNS5_IJNS5_IJNSA_ILi32EEESB_EEEiEEENS5_IJNS5_IJNSA_ILi16EEESB_EEEiEEENS5_IJSD_iEEEEEENS5_IJST_NS5_IJNS5_IJNSA_ILi0EEESD_EEENSA_ILi512EEEEEENS5_IJSW_iEEEEEEEEEEESL_S13_NS4_8TiledMMAINS4_8MMA_AtomIJNS4_23SM100_MMA_MXF4_2x1SM_SSISJ_SJ_fSK_Li256ELi128ELi16ELNS4_4UMMA5MajorE0ELS18_0ELNS17_7ScaleInE0ELS19_0EEEEEENSN_INS5_IJSD_SD_SD_EEENS5_IJSW_SW_SW_EEEEENS5_IJNS4_10UnderscoreES1F_S1F_EEEEENS5_IJNS4_28SM100_TMA_2SM_LOAD_MULTICASTES1I_EEENS5_IJNS4_14ComposedLayoutINS4_7SwizzleILi3ELi4ELi3EEENS4_18smem_ptr_flag_bitsILi4EEENSN_INS5_IJNSA_ILi8EEESG_EEENS5_IJSG_SD_EEEEEEENSN_INS5_IJNS5_IJNS5_IJSP_SD_EEESS_EEESD_NS5_IJSD_SB_EEEEEENS5_IJNS5_IJNS5_IJSS_SY_EEESX_EEESW_NS5_IJSB_SY_EEEEEEEEEEEvNS4_8identityES1J_S23_vS24_EENS_8epilogue10collective18CollectiveEpilogueINS26_23Sm100TmaWarpSpecializedILi4ELi2ELi32ELb1ELb0EEEJNS5_IJSH_SH_SG_EEENS5_IJNSN_ISH_SD_EENSN_ISO_SD_EEEEENS_10bfloat16_tESM_S2F_SM_NS26_6fusion15FusionCallbacksIS2A_NS2G_17LinearCombinationIS2F_fS2F_fLNS_15FloatRoundStyleE2EEES2B_S2E_JEEENS4_5SM1004TMEM4LOAD26SM100_TMEM_LOAD_32dp32b32xENS4_13SM90_TMA_LOADENS1K_INS1L_ILi2ELi4ELi3EEENS1N_ILi16EEENSN_INS5_IJS1P_SO_EEENS5_IJSO_SD_EEEEEEENS4_39AutoVectorizingCopyWithAssumedAlignmentILi128EEENS4_14SM90_TMA_STOREES2W_S2Y_S2Y_EEEvvEEEEvNT_6ParamsE,(.L_x_201 - _ZN7cutlass13device_kernelINS_4gemm6kernel13GemmUniversalIN4cute5tupleIJiiiiEEENS1_10collective13CollectiveMmaINS1_46MainloopSm100TmaUmmaWarpSpecializedBlockScaledILi6ELi2ELi2ENS5_IJNS4_1CILi4EEENSA_ILi2EEENSA_ILi1EEEEEEEENS5_IJNSA_ILi256EEENSA_ILi128EEESG_EEENS5_IJNS_12float_e2m1_tENS_13float_ue4m3_tEEEENS5_IJNS5_IJlSD_lEEENS4_6LayoutINS5_IJNS5_IJNS5_IJNSA_ILi32EEESB_EEEiEEENS5_IJNS5_IJNSA_ILi16EEESB_EEEiEEENS5_IJSD_iEEEEEENS5_IJST_NS5_IJNS5_IJNSA_ILi0EEESD_EEENSA_ILi512EEEEEENS5_IJSW_iEEEEEEEEEEESL_S13_NS4_8TiledMMAINS4_8MMA_AtomIJNS4_23SM100_MMA_MXF4_2x1SM_SSISJ_SJ_fSK_Li256ELi128ELi16ELNS4_4UMMA5MajorE0ELS18_0ELNS17_7ScaleInE0ELS19_0EEEEEENSN_INS5_IJSD_SD_SD_EEENS5_IJSW_SW_SW_EEEEENS5_IJNS4_10UnderscoreES1F_S1F_EEEEENS5_IJNS4_28SM100_TMA_2SM_LOAD_MULTICASTES1I_EEENS5_IJNS4_14ComposedLayoutINS4_7SwizzleILi3ELi4ELi3EEENS4_18smem_ptr_flag_bitsILi4EEENSN_INS5_IJNSA_ILi8EEESG_EEENS5_IJSG_SD_EEEEEEENSN_INS5_IJNS5_IJNS5_IJSP_SD_EEESS_EEESD_NS5_IJSD_SB_EEEEEENS5_IJNS5_IJNS5_IJSS_SY_EEESX_EEESW_NS5_IJSB_SY_EEEEEEEEEEEvNS4_8identityES1J_S23_vS24_EENS_8epilogue10collective18CollectiveEpilogueINS26_23Sm100TmaWarpSpecializedILi4ELi2ELi32ELb1ELb0EEEJNS5_IJSH_SH_SG_EEENS5_IJNSN_ISH_SD_EENSN_ISO_SD_EEEEENS_10bfloat16_tESM_S2F_SM_NS26_6fusion15FusionCallbacksIS2A_NS2G_17LinearCombinationIS2F_fS2F_fLNS_15FloatRoundStyleE2EEES2B_S2E_JEEENS4_5SM1004TMEM4LOAD26SM100_TMEM_LOAD_32dp32b32xENS4_13SM90_TMA_LOADENS1K_INS1L_ILi2ELi4ELi3EEENS1N_ILi16EEENSN_INS5_IJS1P_SO_EEENS5_IJSO_SD_EEEEEEENS4_39AutoVectorizingCopyWithAssumedAlignmentILi128EEENS4_14SM90_TMA_STOREES2W_S2Y_S2Y_EEEvvEEEEvNT_6ParamsE)
        .other          _ZN7cutlass13device_kernelINS_4gemm6kernel13GemmUniversalIN4cute5tupleIJiiiiEEENS1_10collective13CollectiveMmaINS1_46MainloopSm100TmaUmmaWarpSpecializedBlockScaledILi6ELi2ELi2ENS5_IJNS4_1CILi4EEENSA_ILi2EEENSA_ILi1EEEEEEEENS5_IJNSA_ILi256EEENSA_ILi128EEESG_EEENS5_IJNS_12float_e2m1_tENS_13float_ue4m3_tEEEENS5_IJNS5_IJlSD_lEEENS4_6LayoutINS5_IJNS5_IJNS5_IJNSA_ILi32EEESB_EEEiEEENS5_IJNS5_IJNSA_ILi16EEESB_EEEiEEENS5_IJSD_iEEEEEENS5_IJST_NS5_IJNS5_IJNSA_ILi0EEESD_EEENSA_ILi512EEEEEENS5_IJSW_iEEEEEEEEEEESL_S13_NS4_8TiledMMAINS4_8MMA_AtomIJNS4_23SM100_MMA_MXF4_2x1SM_SSISJ_SJ_fSK_Li256ELi128ELi16ELNS4_4UMMA5MajorE0ELS18_0ELNS17_7ScaleInE0ELS19_0EEEEEENSN_INS5_IJSD_SD_SD_EEENS5_IJSW_SW_SW_EEEEENS5_IJNS4_10UnderscoreES1F_S1F_EEEEENS5_IJNS4_28SM100_TMA_2SM_LOAD_MULTICASTES1I_EEENS5_IJNS4_14ComposedLayoutINS4_7SwizzleILi3ELi4ELi3EEENS4_18smem_ptr_flag_bitsILi4EEENSN_INS5_IJNSA_ILi8EEESG_EEENS5_IJSG_SD_EEEEEEENSN_INS5_IJNS5_IJNS5_IJSP_SD_EEESS_EEESD_NS5_IJSD_SB_EEEEEENS5_IJNS5_IJNS5_IJSS_SY_EEESX_EEESW_NS5_IJSB_SY_EEEEEEEEEEEvNS4_8identityES1J_S23_vS24_EENS_8epilogue10collective18CollectiveEpilogueINS26_23Sm100TmaWarpSpecializedILi4ELi2ELi32ELb1ELb0EEEJNS5_IJSH_SH_SG_EEENS5_IJNSN_ISH_SD_EENSN_ISO_SD_EEEEENS_10bfloat16_tESM_S2F_SM_NS26_6fusion15FusionCallbacksIS2A_NS2G_17LinearCombinationIS2F_fS2F_fLNS_15FloatRoundStyleE2EEES2B_S2E_JEEENS4_5SM1004TMEM4LOAD26SM100_TMEM_LOAD_32dp32b32xENS4_13SM90_TMA_LOADENS1K_INS1L_ILi2ELi4ELi3EEENS1N_ILi16EEENSN_INS5_IJS1P_SO_EEENS5_IJSO_SD_EEEEEEENS4_39AutoVectorizingCopyWithAssumedAlignmentILi128EEENS4_14SM90_TMA_STOREES2W_S2Y_S2Y_EEEvvEEEEvNT_6ParamsE,@"STO_CUDA_ENTRY STV_DEFAULT"
_ZN7cutlass13device_kernelINS_4gemm6kernel13GemmUniversalIN4cute5tupleIJiiiiEEENS1_10collective13CollectiveMmaINS1_46MainloopSm100TmaUmmaWarpSpecializedBlockScaledILi6ELi2ELi2ENS5_IJNS4_1CILi4EEENSA_ILi2EEENSA_ILi1EEEEEEEENS5_IJNSA_ILi256EEENSA_ILi128EEESG_EEENS5_IJNS_12float_e2m1_tENS_13float_ue4m3_tEEEENS5_IJNS5_IJlSD_lEEENS4_6LayoutINS5_IJNS5_IJNS5_IJNSA_ILi32EEESB_EEEiEEENS5_IJNS5_IJNSA_ILi16EEESB_EEEiEEENS5_IJSD_iEEEEEENS5_IJST_NS5_IJNS5_IJNSA_ILi0EEESD_EEENSA_ILi512EEEEEENS5_IJSW_iEEEEEEEEEEESL_S13_NS4_8TiledMMAINS4_8MMA_AtomIJNS4_23SM100_MMA_MXF4_2x1SM_SSISJ_SJ_fSK_Li256ELi128ELi16ELNS4_4UMMA5MajorE0ELS18_0ELNS17_7ScaleInE0ELS19_0EEEEEENSN_INS5_IJSD_SD_SD_EEENS5_IJSW_SW_SW_EEEEENS5_IJNS4_10UnderscoreES1F_S1F_EEEEENS5_IJNS4_28SM100_TMA_2SM_LOAD_MULTICASTES1I_EEENS5_IJNS4_14ComposedLayoutINS4_7SwizzleILi3ELi4ELi3EEENS4_18smem_ptr_flag_bitsILi4EEENSN_INS5_IJNSA_ILi8EEESG_EEENS5_IJSG_SD_EEEEEEENSN_INS5_IJNS5_IJNS5_IJSP_SD_EEESS_EEESD_NS5_IJSD_SB_EEEEEENS5_IJNS5_IJNS5_IJSS_SY_EEESX_EEESW_NS5_IJSB_SY_EEEEEEEEEEEvNS4_8identityES1J_S23_vS24_EENS_8epilogue10collective18CollectiveEpilogueINS26_23Sm100TmaWarpSpecializedILi4ELi2ELi32ELb1ELb0EEEJNS5_IJSH_SH_SG_EEENS5_IJNSN_ISH_SD_EENSN_ISO_SD_EEEEENS_10bfloat16_tESM_S2F_SM_NS26_6fusion15FusionCallbacksIS2A_NS2G_17LinearCombinationIS2F_fS2F_fLNS_15FloatRoundStyleE2EEES2B_S2E_JEEENS4_5SM1004TMEM4LOAD26SM100_TMEM_LOAD_32dp32b32xENS4_13SM90_TMA_LOADENS1K_INS1L_ILi2ELi4ELi3EEENS1N_ILi16EEENSN_INS5_IJS1P_SO_EEENS5_IJSO_SD_EEEEEEENS4_39AutoVectorizingCopyWithAssumedAlignmentILi128EEENS4_14SM90_TMA_STOREES2W_S2Y_S2Y_EEEvvEEEEvNT_6ParamsE:
[----:B------:R-:W1:Y:S01]  /*0000*/  LDC R1, c[0x0][0x37c] ;  /* 0x0000df00ff017b82 */ /* 0x000e620000000800 */
[----:B------:R-:W2:Y:S01]  /*0010*/  S2R R98, SR_TID.X ;  /* 0x0000000000627919 */ /* 0x000ea20000002100 */
[----:B------:R-:W3:Y:S06]  /*0020*/  LDCU.64 UR12, c[0x0][0xc90] ;  /* 0x00019200ff0c77ac */ /* 0x000eec0008000a00 */
[----:B------:R-:W4:Y:S01]  /*0030*/  S2UR UR60, SR_CgaCtaId ;  /* 0x00000000003c79c3 */ /* 0x000f220000008800 */
[----:B------:R-:W-:Y:S02]  /*0040*/  PRMT R84, RZ, 0x7610, R84 ;  /* 0x00007610ff547816 */ /* 0x000fe40000000054 */
[----:B------:R-:W-:-:S02]  /*0050*/  ELECT P0, URZ, PT ;  /* 0x0000000000ff782f */ /* 0x000fc40003800000 */
[----:B---3--:R-:W-:-:S04]  /*0060*/  ISETP.NE.U32.AND P1, PT, RZ, UR12, PT ;  /* 0x0000000cff007c0c */ /* 0x008fc8000bf25070 */
[----:B------:R-:W-:Y:S01]  /*0070*/  ISETP.NE.AND.EX P2, PT, RZ, UR13, PT, P1 ;  /* 0x0000000dff007c0c */ /* 0x000fe2000bf45310 */
[----:B----4-:R-:W-:Y:S02]  /*0080*/  ULOP3.LUT UR71, UR60, 0x1, URZ, 0xc0, !UPT ;  /* 0x000000013c477892 */ /* 0x010fe4000f8ec0ff */
[----:B------:R-:W-:Y:S01]  /*0090*/  ULOP3.LUT UR70, UR60, 0x1, URZ, 0x3c, !UPT ;  /* 0x000000013c467892 */ /* 0x000fe2000f8e3cff */
[----:B--2---:R-:W-:-:S05]  /*00a0*/  SHF.R.U32.HI R85, RZ, 0x5, R98 ;  /* 0x00000005ff557819 */ /* 0x004fca0000011662 */
[----:B------:R-:W2:Y:S02]  /*00b0*/  SHFL.IDX PT, R0, R85, RZ, 0x1f ;  /* 0x00001fff55007589 */ /* 0x000ea400000e0000 */
[----:B--2---:R-:W-:Y:S02]  /*00c0*/  R2UR UR21, R0 ;  /* 0x00000000001572ca */ /* 0x004fe400000e0000 */
[----:B-1----:R-:W-:Y:S05]  /*00d0*/  @P2 BRA `(.L_x_0) ;  /* 0x0000000000302947 */ /* 0x002fea0003800000 */
[----:B------:R-:W1:Y:S02]  /*00e0*/  LDCU.64 UR4, c[0x0][0xc88] ;  /* 0x00019100ff0477ac */ /* 0x000e640008000a00 */
[----:B-1----:R-:W-:-:S04]  /*00f0*/  UISETP.NE.U32.AND UP0, UPT, UR4, URZ, UPT ;  /* 0x000000ff0400728c */ /* 0x002fc8000bf05070 */
[----:B------:R-:W-:-:S09]  /*0100*/  UISETP.NE.AND.EX UP0, UPT, UR5, URZ, UPT, UP0 ;  /* 0x000000ff0500728c */ /* 0x000fd2000bf05300 */
[----:B------:R-:W-:Y:S05]  /*0110*/  BRA.U !UP0, `(.L_x_1) ;  /* 0x0000000108147547 */ /* 0x000fea000b800000 */
[----:B------:R-:W1:Y:S01]  /*0120*/  LDC.64 R2, c[0x0][0xc88] ;  /* 0x00032200ff027b82 */ /* 0x000e620000000a00 */
[----:B------:R-:W1:Y:S02]  /*0130*/  LDCU.64 UR4, c[0x0][0x358] ;  /* 0x00006b00ff0477ac */ /* 0x000e640008000a00 */
[----:B-1----:R1:W5:Y:S01]  /*0140*/  LDG.E R41, desc[UR4][R2.64] ;  /* 0x0000000402297981 */ /* 0x002362000c1e1900 */
[----:B------:R-:W-:Y:S01]  /*0150*/  HFMA2 R84, -RZ, RZ, 0, 5.9604644775390625e-08 ;  /* 0x00000001ff547431 */ /* 0x000fe200000001ff */
[----:B------:R-:W-:Y:S05]  /*0160*/  BRA `(.L_x_0) ;  /* 0x00000000000c7947 */ /* 0x000fea0003800000 */
.L_x_1:
[----:B------:R-:W1:Y:S01]  /*0170*/  LDCU UR4, c[0x0][0xc80] ;  /* 0x00019000ff0477ac */ /* 0x000e620008000800 */
[----:B------:R-:W-:Y:S01]  /*0180*/  HFMA2 R84, -RZ, RZ, 0, 5.9604644775390625e-08 ;  /* 0x00000001ff547431 */ /* 0x000fe200000001ff */
[----:B-1----:R-:W-:-:S07]  /*0190*/  MOV R41, UR4 ;  /* 0x0000000400297c02 */ /* 0x002fce0008000f00 */
.L_x_0:
[----:B------:R-:W2:Y:S02]  /*01a0*/  LDCU.64 UR4, c[0x0][0xcb0] ;  /* 0x00019600ff0477ac */ /* 0x000ea40008000a00 */
[----:B--2---:R-:W-:-:S04]  /*01b0*/  UISETP.NE.U32.AND UP0, UPT, UR4, URZ, UPT ;  /* 0x000000ff0400728c */ /* 0x004fc8000bf05070 */
[----:B------:R-:W-:-:S09]  /*01c0*/  UISETP.NE.AND.EX UP0, UPT, UR5, URZ, UPT, UP0 ;  /* 0x000000ff0500728c */ /* 0x000fd2000bf05300 */
[----:B------:R-:W-:Y:S05]  /*01d0*/  BRA.U UP0, `(.L_x_2) ;  /* 0x0000000100287547 */ /* 0x000fea000b800000 */
[----:B------:R-:W2:Y:S02]  /*01e0*/  LDCU.64 UR4, c[0x0][0xca8] ;  /* 0x00019500ff0477ac */ /* 0x000ea40008000a00 */
[----:B--2---:R-:W-:-:S04]  /*01f0*/  UISETP.NE.U32.AND UP0, UPT, UR4, URZ, UPT ;  /* 0x000000ff0400728c */ /* 0x004fc8000bf05070 */
[----:B------:R-:W-:-:S09]  /*0200*/  UISETP.NE.AND.EX UP0, UPT, UR5, URZ, UPT, UP0 ;  /* 0x000000ff0500728c */ /* 0x000fd2000bf05300 */
[----:B------:R-:W-:Y:S05]  /*0210*/  BRA.U !UP0, `(.L_x_3) ;  /* 0x0000000108107547 */ /* 0x000fea000b800000 */
[----:B------:R-:W2:Y:S01]  /*0220*/  LDC.64 R38, c[0x0][0xca8] ;  /* 0x00032a00ff267b82 */ /* 0x000ea20000000a00 */
[----:B------:R-:W2:Y:S02]  /*0230*/  LDCU.64 UR4, c[0x0][0x358] ;  /* 0x00006b00ff0477ac */ /* 0x000ea40008000a00 */
[----:B--2---:R2:W5:Y:S01]  /*0240*/  LDG.E R38, desc[UR4][R38.64] ;  /* 0x0000000426267981 */ /* 0x004562000c1e1900 */
[----:B------:R-:W-:Y:S05]  /*0250*/  BRA `(.L_x_2) ;  /* 0x0000000000087947 */ /* 0x000fea0003800000 */
.L_x_3:
[----:B------:R-:W2:Y:S02]  /*0260*/  LDCU UR4, c[0x0][0xca0] ;  /* 0x00019400ff0477ac */ /* 0x000ea40008000800 */
[----:B--2---:R-:W-:Y:S02]  /*0270*/  MOV R38, UR4 ;  /* 0x0000000400267c02 */ /* 0x004fe40008000f00 */
.L_x_2:
[----:B------:R-:W-:Y:S01]  /*0280*/  IMAD.U32 R0, RZ, RZ, UR21 ;  /* 0x00000015ff007e24 */ /* 0x000fe2000f8e00ff */
[----:B------:R-:W-:Y:S04]  /*0290*/  BSSY.RECONVERGENT B0, `(.L_x_4) ;  /* 0x0000012000007945 */ /* 0x000fe80003800200 */
[C---:B------:R-:W-:Y:S02]  /*02a0*/  ISETP.NE.OR P3, PT, R0.reuse, 0x1, !P0 ;  /* 0x000000010000780c */ /* 0x040fe40004765670 */
[----:B------:R-:W-:-:S11]  /*02b0*/  ISETP.NE.OR P2, PT, R0, 0x3, !P0 ;  /* 0x000000030000780c */ /* 0x000fd60004745670 */
[----:B------:R-:W-:Y:S05]  /*02c0*/  @P3 BRA `(.L_x_5) ;  /* 0x0000000000383947 */ /* 0x000fea0003800000 */
[----:B------:R-:W3:Y:S02]  /*02d0*/  LDCU.64 UR4, c[0x0][0x348] ;  /* 0x00006900ff0477ac */ /* 0x000ee40008000a00 */
[----:B---3--:R-:W-:Y:S02]  /*02e0*/  UIADD3 UR10, UP3, UPT, UR4, 0x80, URZ ;  /* 0x00000080040a7890 */ /* 0x008fe4000ff7e0ff */
[----:B------:R-:W-:Y:S02]  /*02f0*/  UIADD3 UR8, UP2, UPT, UR4, 0x180, URZ ;  /* 0x0000018004087890 */ /* 0x000fe4000ff5e0ff */
[----:B------:R-:W-:Y:S02]  /*0300*/  UIADD3 UR6, UP1, UPT, UR4, 0x280, URZ ;  /* 0x0000028004067890 */ /* 0x000fe4000ff3e0ff */
[----:B------:R-:W-:Y:S02]  /*0310*/  UIADD3 UR4, UP0, UPT, UR4, 0x380, URZ ;  /* 0x0000038004047890 */ /* 0x000fe4000ff1e0ff */
[----:B------:R-:W-:-:S02]  /*0320*/  UIADD3.X UR11, UPT, UPT, URZ, UR5, URZ, UP3, !UPT ;  /* 0x00000005ff0b7290 */ /* 0x000fc40009ffe4ff */
[----:B------:R-:W-:Y:S02]  /*0330*/  UIADD3.X UR9, UPT, UPT, URZ, UR5, URZ, UP2, !UPT ;  /* 0x00000005ff097290 */ /* 0x000fe400097fe4ff */
[----:B------:R-:W-:Y:S02]  /*0340*/  UIADD3.X UR7, UPT, UPT, URZ, UR5, URZ, UP1, !UPT ;  /* 0x00000005ff077290 */ /* 0x000fe40008ffe4ff */
[----:B------:R-:W-:-:S03]  /*0350*/  UIADD3.X UR5, UPT, UPT, URZ, UR5, URZ, UP0, !UPT ;  /* 0x00000005ff057290 */ /* 0x000fc600087fe4ff */
[----:B------:R3:W-:Y:S02]  /*0360*/  UTMACCTL.PF [UR10] ;  /* 0x000000000a0079b9 */ /* 0x0007e40008040000 */
[----:B------:R3:W-:Y:S02]  /*0370*/  UTMACCTL.PF [UR8] ;  /* 0x00000000080079b9 */ /* 0x0007e40008040000 */
[----:B------:R3:W-:Y:S02]  /*0380*/  UTMACCTL.PF [UR6] ;  /* 0x00000000060079b9 */ /* 0x0007e40008040000 */
[----:B------:R3:W-:Y:S02]  /*0390*/  UTMACCTL.PF [UR4] ;  /* 0x00000000040079b9 */ /* 0x0007e40008040000 */
[----:B---3--:R-:W-:Y:S01]  /*03a0*/  NOP ;  /* 0x0000000000007918 */ /* 0x008fe20000000000 */
.L_x_5:
[----:B------:R-:W-:Y:S05]  /*03b0*/  BSYNC.RECONVERGENT B0 ;  /* 0x0000000000007941 */ /* 0x000fea0003800200 */
.L_x_4:
[----:B------:R-:W-:Y:S04]  /*03c0*/  BSSY.RECONVERGENT B0, `(.L_x_6) ;  /* 0x000000a000007945 */ /* 0x000fe80003800200 */
[----:B------:R-:W-:Y:S05]  /*03d0*/  @P2 BRA `(.L_x_7) ;  /* 0x0000000000202947 */ /* 0x000fea0003800000 */
[----:B------:R-:W3:Y:S02]  /*03e0*/  LDCU.64 UR4, c[0x0][0x348] ;  /* 0x00006900ff0477ac */ /* 0x000ee40008000a00 */
[----:B---3--:R-:W-:Y:S02]  /*03f0*/  UIADD3 UR6, UP1, UPT, UR4, 0x980, URZ ;  /* 0x0000098004067890 */ /* 0x008fe4000ff3e0ff */
[----:B------:R-:W-:Y:S02]  /*0400*/  UIADD3 UR4, UP0, UPT, UR4, 0xa80, URZ ;  /* 0x00000a8004047890 */ /* 0x000fe4000ff1e0ff */
[----:B------:R-:W-:Y:S02]  /*0410*/  UIADD3.X UR7, UPT, UPT, URZ, UR5, URZ, UP1, !UPT ;  /* 0x00000005ff077290 */ /* 0x000fe40008ffe4ff */
[----:B------:R-:W-:-:S07]  /*0420*/  UIADD3.X UR5, UPT, UPT, URZ, UR5, URZ, UP0, !UPT ;  /* 0x00000005ff057290 */ /* 0x000fce00087fe4ff */
[----:B------:R3:W-:Y:S02]  /*0430*/  UTMACCTL.PF [UR6] ;  /* 0x00000000060079b9 */ /* 0x0007e40008040000 */
[----:B------:R3:W-:Y:S02]  /*0440*/  UTMACCTL.PF [UR4] ;  /* 0x00000000040079b9 */ /* 0x0007e40008040000 */
[----:B---3--:R-:W-:Y:S01]  /*0450*/  NOP ;  /* 0x0000000000007918 */ /* 0x008fe20000000000 */
.L_x_7:
[----:B------:R-:W-:Y:S05]  /*0460*/  BSYNC.RECONVERGENT B0 ;  /* 0x0000000000007941 */ /* 0x000fea0003800200 */
.L_x_6:
[----:B------:R-:W3:Y:S01]  /*0470*/  LDCU.64 UR4, c[0x0][0xc88] ;  /* 0x00019100ff0477ac */ /* 0x000ee20008000a00 */
[----:B------:R-:W-:Y:S01]  /*0480*/  ISETP.NE.AND.EX P1, PT, RZ, UR13, PT, P1 ;  /* 0x0000000dff007c0c */ /* 0x000fe2000bf25310 */
[----:B------:R-:W-:Y:S01]  /*0490*/  UPLOP3.LUT UP5, UPT, UPT, UPT, UPT, 0x80, 0x8 ;  /* 0x000000000008789c */ /* 0x000fe20003faf070 */
[----:B---3--:R-:W-:-:S04]  /*04a0*/  ISETP.NE.U32.AND P2, PT, RZ, UR4, PT ;  /* 0x00000004ff007c0c */ /* 0x008fc8000bf45070 */
[----:B------:R-:W-:-:S13]  /*04b0*/  ISETP.NE.AND.EX P2, PT, RZ, UR5, PT, P2 ;  /* 0x00000005ff007c0c */ /* 0x000fda000bf45320 */
[----:B------:R-:W-:Y:S05]  /*04c0*/  @P2 BRA P1, `(.L_x_8) ;  /* 0x0000000000282947 */ /* 0x000fea0000800000 */
[----:B------:R-:W-:Y:S01]  /*04d0*/  UISETP.NE.U32.AND UP0, UPT, UR12, URZ, UPT ;  /* 0x000000ff0c00728c */ /* 0x000fe2000bf05070 */
[----:B-----5:R-:W-:Y:S01]  /*04e0*/  FSETP.NEU.AND P1, PT, R41, RZ, PT ;  /* 0x000000ff2900720b */ /* 0x020fe20003f2d000 */
[----:B------:R-:W-:Y:S02]  /*04f0*/  UISETP.NE.U32.AND UP2, UPT, UR4, URZ, UPT ;  /* 0x000000ff0400728c */ /* 0x000fe4000bf45070 */
[----:B------:R-:W-:Y:S02]  /*0500*/  UISETP.NE.AND.EX UP1, UPT, UR13, URZ, UPT, UP0 ;  /* 0x000000ff0d00728c */ /* 0x000fe4000bf25300 */
[----:B------:R-:W-:-:S04]  /*0510*/  UISETP.NE.AND.EX UP0, UPT, UR5, URZ, UPT, UP2 ;  /* 0x000000ff0500728c */ /* 0x000fc8000bf05320 */
[----:B------:R-:W-:-:S04]  /*0520*/  USEL UR4, URZ, 0xffffffff, UP0 ;  /* 0xffffffffff047887 */ /* 0x000fc80008000000 */
[----:B------:R-:W-:Y:S01]  /*0530*/  VOTEU.ANY UP0, P1 ;  /* 0x0000000000ff7886 */ /* 0x000fe20000800100 */
[----:B------:R-:W-:-:S04]  /*0540*/  @!UP1 USEL UR4, URZ, 0xffffffff, UP0 ;  /* 0xffffffffff049887 */ /* 0x000fc80008000000 */
[----:B------:R-:W-:-:S04]  /*0550*/  ULOP3.LUT UR4, UR4, 0x1, URZ, 0xc0, !UPT ;  /* 0x0000000104047892 */ /* 0x000fc8000f8ec0ff */
[----:B------:R-:W-:-:S11]  /*0560*/  UISETP.NE.U32.AND UP5, UPT, UR4, 0x1, UPT ;  /* 0x000000010400788c */ /* 0x000fd6000bfa5070 */
.L_x_8:
[----:B------:R-:W3:Y:S01]  /*0570*/  SHFL.IDX PT, R0, R85, RZ, 0x1f ;  /* 0x00001fff55007589 */ /* 0x000ee200000e0000 */
[----:B------:R-:W-:-:S04]  /*0580*/  UISETP.NE.AND UP0, UPT, UR21, 0x2, UPT ;  /* 0x000000021500788c */ /* 0x000fc8000bf05270 */
[----:B------:R-:W-:Y:S02]  /*0590*/  UISETP.EQ.AND UP1, UPT, UR71, URZ, !UP0 ;  /* 0x000000ff4700728c */ /* 0x000fe4000c722270 */
[----:B------:R-:W-:-:S04]  /*05a0*/  USEL UR51, URZ, 0x1, UP0 ;  /* 0x00000001ff337887 */ /* 0x000fc80008000000 */
[----:B------:R-:W-:Y:S02]  /*05b0*/  PLOP3.LUT P4, PT, P0, PT, UP1, 0x80, 0x8 ;  /* 0x000000000008781c */ /* 0x000fe4000078f018 */
[----:B---3--:R-:W-:-:S13]  /*05c0*/  ISETP.NE.AND P1, PT, R0, RZ, PT ;  /* 0x000000ff0000720c */ /* 0x008fda0003f25270 */
[----:B------:R-:W-:Y:S05]  /*05d0*/  @P1 BRA `(.L_x_9) ;  /* 0x0000000000641947 */ /* 0x000fea0003800000 */
[----:B------:R-:W-:Y:S01]  /*05e0*/  UMOV UR4, 0x400 ;  /* 0x0000040000047882 */ /* 0x000fe20000000000 */
[----:B------:R-:W-:Y:S01]  /*05f0*/  UMOV UR8, 0x1 ;  /* 0x0000000100087882 */ /* 0x000fe20000000000 */
[----:B------:R-:W-:Y:S01]  /*0600*/  UMOV UR6, 0x3 ;  /* 0x0000000300067882 */ /* 0x000fe20000000000 */
[----:B------:R-:W-:Y:S02]  /*0610*/  ULEA UR4, UR60, UR4, 0x18 ;  /* 0x000000043c047291 */ /* 0x000fe4000f8ec0ff */
[----:B------:R-:W-:-:S04]  /*0620*/  UIADD3 UR8, UPT, UPT, -UR8, 0x100000, URZ ;  /* 0x0010000008087890 */ /* 0x000fc8000fffe1ff */
[----:B------:R-:W-:Y:S02]  /*0630*/  USHF.L.U32 UR9, UR8, 0xb, URZ ;  /* 0x0000000b08097899 */ /* 0x000fe400080006ff */
[----:B------:R-:W-:Y:S02]  /*0640*/  USHF.L.U32 UR8, UR8, 0x1, URZ ;  /* 0x0000000108087899 */ /* 0x000fe400080006ff */
[----:B------:R-:W-:-:S04]  /*0650*/  UIADD3 UR6, UPT, UPT, -UR6, 0x100000, URZ ;  /* 0x0010000006067890 */ /* 0x000fc8000fffe1ff */
[----:B------:R-:W-:Y:S02]  /*0660*/  USHF.L.U32 UR7, UR6, 0xb, URZ ;  /* 0x0000000b06077899 */ /* 0x000fe400080006ff */
[----:B------:R-:W-:Y:S01]  /*0670*/  USHF.L.U32 UR6, UR6, 0x1, URZ ;  /* 0x0000000106067899 */ /* 0x000fe200080006ff */
[----:B------:R-:W-:Y:S01]  /*0680*/  ELECT P1, URZ, PT ;  /* 0x0000000000ff782f */ /* 0x000fe20003820000 */
[----:B------:R-:W3:Y:S02]  /*0690*/  FENCE.VIEW.ASYNC.S ;  /* 0x00000000000073c6 */ /* 0x000ee40000000000 */
[----:B---3--:R3:W4:Y:S08]  /*06a0*/  SYNCS.EXCH.64 URZ, [UR4], UR8 ;  /* 0x0000000804ff75b2 */ /* 0x0087300008000100 */
[----:B------:R3:W1:Y:S01]  /*06b0*/  SYNCS.EXCH.64 URZ, [UR4+0x30], UR6 ;  /* 0x0000300604ff75b2 */ /* 0x0006620008000100 */
        /* <DEDUP_REMOVED lines=10> */
[----:B------:R-:W-:Y:S01]  /*0760*/  NOP ;  /* 0x0000000000007918 */ /* 0x000fe20000000000 */
.L_x_9:
[----:B------:R-:W2:Y:S01]  /*0770*/  SHFL.IDX PT, R0, R85, RZ, 0x1f ;  /* 0x00001fff55007589 */ /* 0x000ea200000e0000 */
[----:B------:R-:W-:Y:S01]  /*0780*/  NOP ;  /* 0x0000000000007918 */ /* 0x000fe20000000000 */
[----:B--2---:R-:W-:-:S13]  /*0790*/  ISETP.NE.AND P1, PT, R0, 0x1, PT ;  /* 0x000000010000780c */ /* 0x004fda0003f25270 */
[----:B------:R-:W-:Y:S05]  /*07a0*/  @P1 BRA `(.L_x_10) ;  /* 0x0000000000541947 */ /* 0x000fea0003800000 */
[----:B---3--:R-:W-:Y:S01]  /*07b0*/  UMOV UR4, 0x400 ;  /* 0x0000040000047882 */ /* 0x008fe20000000000 */
        /* <DEDUP_REMOVED lines=10> */
[----:B------:R-:W2:Y:S02]  /*0860*/  FENCE.VIEW.ASYNC.S ;  /* 0x00000000000073c6 */ /* 0x000ea40000000000 */
[----:B--2---:R2:W3:Y:S08]  /*0870*/  SYNCS.EXCH.64 URZ, [UR4+0x60], UR8 ;  /* 0x0000600804ff75b2 */ /* 0x0044f00008000100 */
        /* <DEDUP_REMOVED lines=8> */
.L_x_10:
[----:B------:R-:W4:Y:S01]  /*0900*/  SHFL.IDX PT, R0, R85, RZ, 0x1f ;  /* 0x00001fff55007589 */ /* 0x000f2200000e0000 */
[----:B------:R-:W-:Y:S01]  /*0910*/  NOP ;  /* 0x0000000000007918 */ /* 0x000fe20000000000 */
[----:B----4-:R-:W-:-:S13]  /*0920*/  ISETP.NE.AND P1, PT, R0, 0x3, PT ;  /* 0x000000030000780c */ /* 0x010fda0003f25270 */
[----:B------:R-:W-:Y:S05]  /*0930*/  @P1 BRA `(.L_x_11) ;  /* 0x00000000002c1947 */ /* 0x000fea0003800000 */
[----:B--23--:R-:W-:Y:S01]  /*0940*/  UMOV UR6, 0x400 ;  /* 0x0000040000067882 */ /* 0x00cfe20000000000 */
[----:B------:R-:W-:Y:S01]  /*0950*/  UMOV UR4, 0x20 ;  /* 0x0000002000047882 */ /* 0x000fe20000000000 */
[----:B------:R-:W-:Y:S02]  /*0960*/  ULEA UR6, UR60, UR6, 0x18 ;  /* 0x000000063c067291 */ /* 0x000fe4000f8ec0ff */
[----:B------:R-:W-:-:S04]  /*0970*/  UIADD3 UR4, UPT, UPT, -UR4, 0x100000, URZ ;  /* 0x0010000004047890 */ /* 0x000fc8000fffe1ff */
[----:B------:R-:W-:Y:S02]  /*0980*/  USHF.L.U32 UR5, UR4, 0xb, URZ ;  /* 0x0000000b04057899 */ /* 0x000fe400080006ff */
[----:B------:R-:W-:Y:S01]  /*0990*/  USHF.L.U32 UR4, UR4, 0x1, URZ ;  /* 0x0000000104047899 */ /* 0x000fe200080006ff */
[----:B------:R-:W-:Y:S01]  /*09a0*/  ELECT P1, URZ, PT ;  /* 0x0000000000ff782f */ /* 0x000fe20003820000 */
[----:B------:R-:W2:Y:S10]  /*09b0*/  FENCE.VIEW.ASYNC.S ;  /* 0x00000000000073c6 */ /* 0x000eb40000000000 */
[----:B--2---:R4:W2:Y:S01]  /*09c0*/  SYNCS.EXCH.64 URZ, [UR6+0xa0], UR4 ;  /* 0x0000a00406ff75b2 */ /* 0x0048a20008000100 */
[----:B------:R4:W3:Y:S02]  /*09d0*/  SYNCS.EXCH.64 URZ, [UR6+0xa8], UR4 ;  /* 0x0000a80406ff75b2 */ /* 0x0008e40008000100 */
[----:B----4-:R-:W-:Y:S01]  /*09e0*/  NOP ;  /* 0x0000000000007918 */ /* 0x010fe20000000000 */
.L_x_11:
[----:B------:R-:W4:Y:S01]  /*09f0*/  SHFL.IDX PT, R0, R85, RZ, 0x1f ;  /* 0x00001fff55007589 */ /* 0x000f2200000e0000 */
[----:B------:R-:W-:Y:S01]  /*0a00*/  NOP ;  /* 0x0000000000007918 */ /* 0x000fe20000000000 */
[----:B----4-:R-:W-:-:S13]  /*0a10*/  ISETP.NE.AND P1, PT, R0, 0x4, PT ;  /* 0x000000040000780c */ /* 0x010fda0003f25270 */
[----:B------:R-:W-:Y:S05]  /*0a20*/  @P1 BRA `(.L_x_12) ;  /* 0x0000000000481947 */ /* 0x000fea0003800000 */
[----:B--23--:R-:W-:Y:S01]  /*0a30*/  UMOV UR4, 0x720 ;  /* 0x0000072000047882 */ /* 0x00cfe20000000000 */
[----:B------:R-:W-:Y:S01]  /*0a40*/  UMOV UR6, 0x400 ;  /* 0x0000040000067882 */ /* 0x000fe20000000000 */
[----:B------:R-:W-:Y:S01]  /*0a50*/  USEL UR4, UR4, 0x620, UP5 ;  /* 0x0000062004047887 */ /* 0x000fe2000a800000 */
        /* <DEDUP_REMOVED lines=10> */
[----:B--2---:R4:W2:Y:S08]  /*0b00*/  SYNCS.EXCH.64 URZ, [UR6+0xb0], UR8 ;  /* 0x0000b00806ff75b2 */ /* 0x0048b00008000100 */
[----:B------:R4:W3:Y:S01]  /*0b10*/  SYNCS.EXCH.64 URZ, [UR6+0xc0], UR4 ;  /* 0x0000c00406ff75b2 */ /* 0x0008e20008000100 */
[----:B------:R4:W1:Y:S01]  /*0b20*/  SYNCS.EXCH.64 URZ, [UR6+0xb8], UR8 ;  /* 0x0000b80806ff75b2 */ /* 0x0008620008000100 */
[----:B------:R4:W1:Y:S02]  /*0b30*/  SYNCS.EXCH.64 URZ, [UR6+0xc8], UR4 ;  /* 0x0000c80406ff75b2 */ /* 0x0008640008000100 */
[----:B----4-:R-:W-:Y:S01]  /*0b40*/  NOP ;  /* 0x0000000000007918 */ /* 0x010fe20000000000 */
.L_x_12:
[----:B------:R-:W4:Y:S01]  /*0b50*/  SHFL.IDX PT, R0, R85, RZ, 0x1f ;  /* 0x00001fff55007589 */ /* 0x000f2200000e0000 */
[----:B------:R-:W-:Y:S01]  /*0b60*/  NOP ;  /* 0x0000000000007918 */ /* 0x000fe20000000000 */
[----:B----4-:R-:W-:-:S13]  /*0b70*/  ISETP.NE.AND P1, PT, R0, 0x5, PT ;  /* 0x000000050000780c */ /* 0x010fda0003f25270 */
[----:B------:R-:W-:Y:S05]  /*0b80*/  @P1 BRA `(.L_x_13) ;  /* 0x0000000000441947 */ /* 0x000fea0003800000 */
[----:B--23--:R-:W-:Y:S01]  /*0b90*/  UMOV UR4, 0x400 ;  /* 0x0000040000047882 */ /* 0x00cfe20000000000 */
        /* <DEDUP_REMOVED lines=16> */
.L_x_13:
[----:B------:R-:W4:Y:S01]  /*0ca0*/  SHFL.IDX PT, R0, R85, RZ, 0x1f ;  /* 0x00001fff55007589 */ /* 0x000f2200000e0000 */
[----:B------:R-:W-:Y:S01]  /*0cb0*/  ISETP.NE.OR P0, PT, RZ, UR21, !P0 ;  /* 0x00000015ff007c0c */ /* 0x000fe2000c705670 */
        /* <DEDUP_REMOVED lines=12> */
[----:B------:R4:W3:Y:S01]  /*0d80*/  SYNCS.EXCH.64 URZ, [UR4+0x100], UR6 ;  /* 0x0001000604ff75b2 */ /* 0x0008e20008000100 */
[----:B------:R4:W1:Y:S01]  /*0d90*/  SYNCS.EXCH.64 URZ, [UR4+0xf8], UR6 ;  /* 0x0000f80604ff75b2 */ /* 0x0008620008000100 */
[----:B------:R4:W1:Y:S02]  /*0da0*/  SYNCS.EXCH.64 URZ, [UR4+0x108], UR6 ;  /* 0x0001080604ff75b2 */ /* 0x0008640008000100 */
[----:B----4-:R-:W-:Y:S01]  /*0db0*/  NOP ;  /* 0x0000000000007918 */ /* 0x010fe20000000000 */
.L_x_14:
[----:B------:R-:W-:Y:S01]  /*0dc0*/  VOTEU.ALL UP0, P0 ;  /* 0x0000000000ff7886 */ /* 0x000fe20000000000 */
[----:B--23--:R-:W-:Y:S01]  /*0dd0*/  UMOV UR4, 0x20 ;  /* 0x0000002000047882 */ /* 0x00cfe20000000000 */
[----:B------:R-:W2:Y:S01]  /*0de0*/  LDCU UR30, c[0x0][0x36c] ;  /* 0x00006d80ff1e77ac */ /* 0x000ea20008000800 */
[----:B------:R-:W-:Y:S01]  /*0df0*/  NOP ;  /* 0x0000000000007918 */ /* 0x000fe20000000000 */
[----:B------:R-:W-:Y:S01]  /*0e00*/  LOP3.LUT R0, R98, 0x1f, RZ, 0xc0, !PT ;  /* 0x0000001f62007812 */ /* 0x000fe200078ec0ff */
[----:B------:R-:W-:Y:S01]  /*0e10*/  @!UP0 UMOV UR6, 0x400 ;  /* 0x0000040000068882 */ /* 0x000fe20000000000 */
[----:B------:R-:W-:-:S04]  /*0e20*/  @!UP0 UIADD3 UR4, UPT, UPT, -UR4, 0x100000, URZ ;  /* 0x0010000004048890 */ /* 0x000fc8000fffe1ff */
[----:B------:R-:W-:Y:S02]  /*0e30*/  @!UP0 USHF.L.U32 UR5, UR4, 0xb, URZ ;  /* 0x0000000b04058899 */ /* 0x000fe400080006ff */
[----:B------:R-:W-:Y:S02]  /*0e40*/  @!UP0 USHF.L.U32 UR4, UR4, 0x1, URZ ;  /* 0x0000000104048899 */ /* 0x000fe400080006ff */
[----:B------:R-:W-:Y:S01]  /*0e50*/  @!UP0 ULEA UR6, UR60, UR6, 0x18 ;  /* 0x000000063c068291 */ /* 0x000fe2000f8ec0ff */
[----:B------:R-:W-:Y:S01]  /*0e60*/  VOTEU.ALL UP0, P0 ;  /* 0x0000000000ff7886 */ /* 0x000fe20000000000 */
[----:B------:R-:W-:Y:S02]  /*0e70*/  UISETP.NE.AND UP6, UPT, UR21, URZ, UPT ;  /* 0x000000ff1500728c */ /* 0x000fe4000bfc5270 */
[----:B--2---:R-:W-:Y:S01]  /*0e80*/  UISETP.EQ.U32.AND UP1, UPT, UR30, 0x1, UPT ;  /* 0x000000011e00788c */ /* 0x004fe2000bf22070 */
[----:B------:R-:W2:Y:S07]  /*0e90*/  FENCE.VIEW.ASYNC.S ;  /* 0x00000000000073c6 */ /* 0x000eae0000000000 */
[----:B--2---:R2:W3:Y:S01]  /*0ea0*/  @!UP0 SYNCS.EXCH.64 URZ, [UR6+0x110], UR4 ;  /* 0x0001100406ff85b2 */ /* 0x0044e20008000100 */
[----:B------:R-:W-:Y:S05]  /*0eb0*/  BRA.U !UP1, `(.L_x_15) ;  /* 0x0000000109087547 */ /* 0x000fea000b800000 */
[----:B-1-3--:R-:W-:Y:S01]  /*0ec0*/  UCGABAR_ARV ;  /* 0x00000000000079c7 */ /* 0x00afe20008000000 */
[----:B------:R-:W-:Y:S05]  /*0ed0*/  BRA `(.L_x_16) ;  /* 0x0000000000047947 */ /* 0x000fea0003800000 */
.L_x_15:
[----:B-1-3--:R-:W-:Y:S01]  /*0ee0*/  NOP ;  /* 0x0000000000007918 */ /* 0x00afe20000000000 */
.L_x_16:
[----:B------:R-:W1:Y:S01]  /*0ef0*/  S2UR UR72, SR_CTAID.X ;  /* 0x00000000004879c3 */ /* 0x000e620000002500 */
[----:B------:R-:W-:-:S05]  /*0f00*/  CS2R.32 R87, SR_CgaSize ;  /* 0x0000000000577805 */ /* 0x000fca0000008a00 */
[----:B------:R-:W-:-:S05]  /*0f10*/  IMAD R87, R87, -0xa0, RZ ;  /* 0xffffff6057577824 */ /* 0x000fca00078e02ff */
[----:B--2---:R-:W-:-:S14]  /*0f20*/  R2UR UR4, R87 ;  /* 0x00000000570472ca */ /* 0x004fdc00000e0000 */
[----:B------:R-:W2:Y:S01]  /*0f30*/  LDCU UR4, c[0x0][UR4+0x2b0] ;  /* 0x00005600040477ac */ /* 0x000ea20008000800 */
[----:B------:R-:W-:-:S05]  /*0f40*/  CS2R.32 R87, SR_CgaSize ;  /* 0x0000000000577805 */ /* 0x000fca0000008a00 */
[----:B------:R-:W-:-:S05]  /*0f50*/  IMAD R87, R87, -0xa0, RZ ;  /* 0xffffff6057577824 */ /* 0x000fca00078e02ff */
[----:B------:R-:W-:-:S14]  /*0f60*/  R2UR UR5, R87 ;  /* 0x00000000570572ca */ /* 0x000fdc00000e0000 */
[----:B------:R-:W3:Y:S01]  /*0f70*/  LDCU UR5, c[0x0][UR5+0x2b4] ;  /* 0x00005680050577ac */ /* 0x000ee20008000800 */
[----:B------:R-:W4:Y:S01]  /*0f80*/  S2UR UR12, SR_CTAID.Y ;  /* 0x00000000000c79c3 */ /* 0x000f220000002600 */
[----:B------:R-:W-:-:S05]  /*0f90*/  CS2R.32 R87, SR_CgaSize ;  /* 0x0000000000577805 */ /* 0x000fca0000008a00 */
[----:B------:R-:W-:-:S05]  /*0fa0*/  IMAD R87, R87, -0xa0, RZ ;  /* 0xffffff6057577824 */ /* 0x000fca00078e02ff */
[----:B------:R-:W-:-:S14]  /*0fb0*/  R2UR UR9, R87 ;  /* 0x00000000570972ca */ /* 0x000fdc00000e0000 */
[----:B------:R-:W3:Y:S01]  /*0fc0*/  LDCU UR9, c[0x0][UR9+0x2a0] ;  /* 0x00005400090977ac */ /* 0x000ee20008000800 */
[----:B------:R-:W-:-:S05]  /*0fd0*/  CS2R.32 R87, SR_CgaSize ;  /* 0x0000000000577805 */ /* 0x000fca0000008a00 */
[----:B------:R-:W-:-:S05]  /*0fe0*/  IMAD R87, R87, -0xa0, RZ ;  /* 0xffffff6057577824 */ /* 0x000fca00078e02ff */
[----:B------:R-:W-:-:S14]  /*0ff0*/  R2UR UR10, R87 ;  /* 0x00000000570a72ca */ /* 0x000fdc00000e0000 */
[----:B------:R-:W3:Y:S01]  /*1000*/  LDCU UR10, c[0x0][UR10+0x2a4] ;  /* 0x000054800a0a77ac */ /* 0x000ee20008000800 */
[----:B------:R-:W-:Y:S02]  /*1010*/  ULOP3.LUT UR6, UR60, 0x4, URZ, 0xc0, !UPT ;  /* 0x000000043c067892 */ /* 0x000fe4000f8ec0ff */
[----:B------:R-:W-:Y:S02]  /*1020*/  USHF.R.U32.HI UR56, URZ, 0x1, UR60 ;  /* 0x00000001ff387899 */ /* 0x000fe4000801163c */
[----:B------:R-:W-:Y:S02]  /*1030*/  UISETP.GT.U32.AND UP0, UPT, UR6, 0xffff, UPT ;  /* 0x0000ffff0600788c */ /* 0x000fe4000bf04070 */
[----:B------:R-:W-:Y:S01]  /*1040*/  USHF.R.U32.HI UR11, URZ, 0x2, UR60 ;  /* 0x00000002ff0b7899 */ /* 0x000fe2000801163c */
[----:B-1----:R-:W-:Y:S01]  /*1050*/  I2FP.F32.U32 R3, UR72 ;  /* 0x0000004800037c45 */ /* 0x002fe20008201000 */
[----:B------:R-:W-:Y:S02]  /*1060*/  USHF.L.U32 UR48, UR60, 0xb, URZ ;  /* 0x0000000b3c307899 */ /* 0x000fe400080006ff */
[----:B------:R-:W-:-:S02]  /*1070*/  USHF.L.U32 UR52, UR60, 0x8, URZ ;  /* 0x000000083c347899 */ /* 0x000fc400080006ff */
[----:B--2---:R-:W-:Y:S01]  /*1080*/  FMUL R3, R3, UR4 ;  /* 0x0000000403037c20 */ /* 0x004fe20008400000 */
[----:B------:R-:W-:Y:S01]  /*1090*/  ULOP3.LUT UR4, UR71, 0x4, UR60, 0xf8, !UPT ;  /* 0x0000000447047892 */ /* 0x000fe2000f8ef83c */
[----:B----4-:R-:W-:Y:S01]  /*10a0*/  I2FP.F32.U32 R2, UR12 ;  /* 0x0000000c00027c45 */ /* 0x010fe20008201000 */
[----:B------:R-:W-:-:S03]  /*10b0*/  USHF.L.U32 UR50, UR60, 0x9, URZ ;  /* 0x000000093c327899 */ /* 0x000fc600080006ff */
[----:B------:R-:W1:Y:S01]  /*10c0*/  F2I.U32.TRUNC.NTZ R3, R3 ;  /* 0x0000000300037305 */ /* 0x000e62000020f000 */
[----:B------:R-:W-:Y:S01]  /*10d0*/  UISETP.GT.U32.AND UP1, UPT, UR4, 0xffff, UPT ;  /* 0x0000ffff0400788c */ /* 0x000fe2000bf24070 */
[----:B---3--:R-:W-:Y:S01]  /*10e0*/  FMUL R2, R2, UR5 ;  /* 0x0000000502027c20 */ /* 0x008fe20008400000 */
[----:B------:R-:W-:Y:S02]  /*10f0*/  ULOP3.LUT UR5, UR60, 0x3, URZ, 0xc0, !UPT ;  /* 0x000000033c057892 */ /* 0x000fe4000f8ec0ff */
[----:B------:R-:W-:Y:S02]  /*1100*/  USEL UR47, UR4, 0xffff, !UP1 ;  /* 0x0000ffff042f7887 */ /* 0x000fe4000c800000 */
[----:B------:R-:W-:Y:S01]  /*1110*/  UISETP.GT.U32.AND UP2, UPT, UR5, 0xffff, UPT ;  /* 0x0000ffff0500788c */ /* 0x000fe2000bf44070 */
[----:B------:R-:W2:Y:S01]  /*1120*/  F2I.U32.TRUNC.NTZ R2, R2 ;  /* 0x0000000200027305 */ /* 0x000ea2000020f000 */
[----:B------:R-:W-:Y:S01]  /*1130*/  UMOV UR13, 0x11 ;  /* 0x00000011000d7882 */ /* 0x000fe20000000000 */
[----:B------:R-:W-:Y:S01]  /*1140*/  UMOV UR14, 0x5 ;  /* 0x00000005000e7882 */ /* 0x000fe20000000000 */
[----:B------:R-:W-:Y:S01]  /*1150*/  USEL UR43, UR5, 0xffff, !UP2 ;  /* 0x0000ffff052b7887 */ /* 0x000fe2000d000000 */
[----:B------:R-:W-:Y:S01]  /*1160*/  UMOV UR15, 0xf ;  /* 0x0000000f000f7882 */ /* 0x000fe20000000000 */
[----:B------:R-:W3:Y:S01]  /*1170*/  LDCU UR26, c[0x0][0xf24] ;  /* 0x0001e480ff1a77ac */ /* 0x000ee20008000800 */
[----:B-1----:R-:W-:-:S02]  /*1180*/  R2UR UR7, R3 ;  /* 0x00000000030772ca */ /* 0x002fc400000e0000 */
[----:B------:R-:W-:Y:S01]  /*1190*/  PRMT R3, RZ, 0x7610, R3 ;  /* 0x00007610ff037816 */ /* 0x000fe20000000003 */
[----:B------:R-:W1:Y:S01]  /*11a0*/  LDCU UR42, c[0x0][0xf24] ;  /* 0x0001e480ff2a77ac */ /* 0x000e620008000800 */
[----:B------:R-:W4:Y:S01]  /*11b0*/  LDCU UR29, c[0x0][0xf30] ;  /* 0x0001e600ff1d77ac */ /* 0x000f220008000800 */
[----:B--2---:R-:W-:Y:S02]  /*11c0*/  R2UR UR8, R2 ;  /* 0x00000000020872ca */ /* 0x004fe400000e0000 */
[----:B------:R-:W-:Y:S01]  /*11d0*/  PRMT R2, RZ, 0x7610, R2 ;  /* 0x00007610ff027816 */ /* 0x000fe20000000002 */
[----:B------:R-:W-:Y:S01]  /*11e0*/  UMOV UR20, UR72 ;  /* 0x0000004800147c82 */ /* 0x000fe20008000000 */
[----:B------:R-:W-:-:S04]  /*11f0*/  USEL UR46, UR6, 0xffff, !UP0 ;  /* 0x0000ffff062e7887 */ /* 0x000fc8000c000000 */
[----:B------:R-:W-:-:S04]  /*1200*/  UIADD3 UR5, UPT, UPT, -UR7, URZ, URZ ;  /* 0x000000ff07057290 */ /* 0x000fc8000fffe1ff */
[----:B------:R-:W-:Y:S02]  /*1210*/  UIMAD UR5, UR9, UR5, UR72 ;  /* 0x00000005090572a4 */ /* 0x000fe4000f8e0248 */
[----:B------:R-:W-:-:S04]  /*1220*/  UIADD3 UR4, UPT, UPT, -UR8, URZ, URZ ;  /* 0x000000ff08047290 */ /* 0x000fc8000fffe1ff */
[----:B------:R-:W-:Y:S01]  /*1230*/  IMAD.U32 R87, RZ, RZ, UR5 ;  /* 0x00000005ff577e24 */ /* 0x000fe2000f8e00ff */
[----:B------:R-:W-:-:S06]  /*1240*/  UIMAD UR4, UR10, UR4, UR12 ;  /* 0x000000040a0472a4 */ /* 0x000fcc000f8e020c */
[----:B------:R-:W-:Y:S01]  /*1250*/  IMAD.U32 R86, RZ, RZ, UR4 ;  /* 0x00000004ff567e24 */ /* 0x000fe2000f8e00ff */
[----:B-1-34-:R-:W-:Y:S06]  /*1260*/  BRA.U UP6, `(.L_x_17) ;  /* 0x00000001066c7547 */ /* 0x01afec000b800000 */
[----:B------:R-:W-:Y:S02]  /*1270*/  R2UR UR16, R86 ;  /* 0x00000000561072ca */ /* 0x000fe400000e0000 */
[----:B------:R-:W-:-:S11]  /*1280*/  R2UR UR5, R87 ;  /* 0x00000000570572ca */ /* 0x000fd600000e0000 */
[----:B------:R-:W-:Y:S02]  /*1290*/  UISETP.NE.AND UP0, UPT, UR16, URZ, UPT ;  /* 0x000000ff1000728c */ /* 0x000fe4000bf05270 */
[----:B------:R-:W-:Y:S02]  /*12a0*/  UISETP.NE.AND UP2, UPT, UR16, 0x1, UPT ;  /* 0x000000011000788c */ /* 0x000fe4000bf45270 */
[----:B------:R-:W-:Y:S02]  /*12b0*/  ULOP3.LUT UR4, UR5, 0x2, URZ, 0x3c, !UPT ;  /* 0x0000000205047892 */ /* 0x000fe4000f8e3cff */
[----:B------:R-:W-:Y:S02]  /*12c0*/  UISETP.GT.U32.AND UP4, UPT, UR5, 0x1, UP0 ;  /* 0x000000010500788c */ /* 0x000fe40008784070 */
[----:B------:R-:W-:Y:S02]  /*12d0*/  UISETP.GT.U32.AND UP3, UPT, UR5, 0x1, UP2 ;  /* 0x000000010500788c */ /* 0x000fe40009764070 */
[----:B------:R-:W-:-:S02]  /*12e0*/  UISETP.GT.U32.AND UP1, UPT, UR4, 0x1, UP0 ;  /* 0x000000010400788c */ /* 0x000fc40008724070 */
[----:B------:R-:W-:Y:S02]  /*12f0*/  ULOP3.LUT UR10, UR5, 0xfffffffe, URZ, 0xc0, !UPT ;  /* 0xfffffffe050a7892 */ /* 0x000fe4000f8ec0ff */
[----:B------:R-:W-:Y:S02]  /*1300*/  UISETP.GT.U32.AND UP0, UPT, UR4, 0x1, UP2 ;  /* 0x000000010400788c */ /* 0x000fe40009704070 */
[----:B------:R-:W-:Y:S02]  /*1310*/  USEL UR6, URZ, 0x1, UP4 ;  /* 0x00000001ff067887 */ /* 0x000fe4000a000000 */
[----:B------:R-:W-:Y:S02]  /*1320*/  USEL UR5, URZ, 0x10, UP3 ;  /* 0x00000010ff057887 */ /* 0x000fe40009800000 */
[----:B------:R-:W-:Y:S02]  /*1330*/  USEL UR4, URZ, 0x2, UP4 ;  /* 0x00000002ff047887 */ /* 0x000fe4000a000000 */
[----:B------:R-:W-:-:S02]  /*1340*/  USEL UR9, URZ, 0x20, UP3 ;  /* 0x00000020ff097887 */ /* 0x000fc40009800000 */
[----:B------:R-:W-:Y:S02]  /*1350*/  USEL UR8, URZ, 0x4, UP1 ;  /* 0x00000004ff087887 */ /* 0x000fe40008800000 */
[----:B------:R-:W-:Y:S02]  /*1360*/  UIADD3 UR4, UPT, UPT, UR4, UR5, UR6 ;  /* 0x0000000504047290 */ /* 0x000fe4000fffe006 */
[----:B------:R-:W-:Y:S02]  /*1370*/  USEL UR6, URZ, 0x8, UP1 ;  /* 0x00000008ff067887 */ /* 0x000fe40008800000 */
[----:B------:R-:W-:Y:S02]  /*1380*/  USEL UR7, URZ, 0x40, UP0 ;  /* 0x00000040ff077887 */ /* 0x000fe40008000000 */
[----:B------:R-:W-:Y:S02]  /*1390*/  UIADD3 UR5, UPT, UPT, UR8, UR9, UR4 ;  /* 0x0000000908057290 */ /* 0x000fe4000fffe004 */
[----:B------:R-:W-:-:S02]  /*13a0*/  ULEA UR4, UR16, UR10, 0x2 ;  /* 0x0000000a10047291 */ /* 0x000fc4000f8e10ff */
[----:B------:R-:W-:Y:S02]  /*13b0*/  USEL UR8, URZ, 0x80, UP0 ;  /* 0x00000080ff087887 */ /* 0x000fe40008000000 */
[----:B------:R-:W-:-:S03]  /*13c0*/  UIADD3 UR5, UPT, UPT, UR6, UR7, UR5 ;  /* 0x0000000706057290 */ /* 0x000fc6000fffe005 */
[----:B------:R-:W-:Y:S01]  /*13d0*/  UMOV UR6, 0x3 ;  /* 0x0000000300067882 */ /* 0x000fe20000000000 */
[----:B------:R-:W-:Y:S02]  /*13e0*/  UIADD3 UR5, UPT, UPT, UR5, UR8, URZ ;  /* 0x0000000805057290 */ /* 0x000fe4000fffe0ff */
[----:B------:R-:W-:-:S04]  /*13f0*/  USHF.L.U32 UR4, UR6, UR4, URZ ;  /* 0x0000000406047299 */ /* 0x000fc800080006ff */
[----:B------:R-:W-:Y:S02]  /*1400*/  IMAD.U32 R3, RZ, RZ, UR5 ;  /* 0x00000005ff037e24 */ /* 0x000fe4000f8e00ff */
[----:B------:R-:W-:-:S07]  /*1410*/  IMAD.U32 R2, RZ, RZ, UR4 ;  /* 0x00000004ff027e24 */ /* 0x000fce000f8e00ff */
.L_x_17:
[----:B------:R-:W1:Y:S01]  /*1420*/  S2UR UR36, SR_CTAID.Z ;  /* 0x00000000002479c3 */ /* 0x000e620000002700 */
[----:B------:R-:W-:Y:S02]  /*1430*/  UISETP.GE.AND UP0, UPT, UR26, 0x1, UPT ;  /* 0x000000011a00788c */ /* 0x000fe4000bf06270 */
[----:B------:R-:W-:Y:S02]  /*1440*/  ULOP3.LUT UR50, UR50, 0x600, URZ, 0xc0, !UPT ;  /* 0x0000060032327892 */ /* 0x000fe4000f8ec0ff */
[----:B------:R-:W-:Y:S02]  /*1450*/  ULOP3.LUT UR43, UR43, 0xffff, URZ, 0xc0, !UPT ;  /* 0x0000ffff2b2b7892 */ /* 0x000fe4000f8ec0ff */
[----:B------:R-:W-:Y:S02]  /*1460*/  ULOP3.LUT UR47, UR47, 0xffff, URZ, 0xc0, !UPT ;  /* 0x0000ffff2f2f7892 */ /* 0x000fe4000f8ec0ff */
[----:B------:R-:W-:Y:S02]  /*1470*/  ULOP3.LUT UR46, UR46, 0xffff, URZ, 0xc0, !UPT ;  /* 0x0000ffff2e2e7892 */ /* 0x000fe4000f8ec0ff */
[----:B------:R-:W-:-:S02]  /*1480*/  ULOP3.LUT UR49, UR48, 0x2000, URZ, 0xc0, !UPT ;  /* 0x0000200030317892 */ /* 0x000fc4000f8ec0ff */
[----:B------:R-:W-:Y:S02]  /*1490*/  UISETP.NE.AND UP3, UPT, UR21, 0x2, UPT ;  /* 0x000000021500788c */ /* 0x000fe4000bf65270 */
[----:B------:R-:W-:Y:S02]  /*14a0*/  ULOP3.LUT UR28, UR72, 0x1, URZ, 0xc0, !UPT ;  /* 0x00000001481c7892 */ /* 0x000fe4000f8ec0ff */
[----:B------:R-:W-:Y:S02]  /*14b0*/  ULOP3.LUT UR67, UR56, 0x1, URZ, 0xc0, !UPT ;  /* 0x0000000138437892 */ /* 0x000fe4000f8ec0ff */
[----:B------:R-:W-:Y:S02]  /*14c0*/  ULOP3.LUT UR66, UR11, 0x1, URZ, 0xc0, !UPT ;  /* 0x000000010b427892 */ /* 0x000fe4000f8ec0ff */
[----:B------:R-:W-:Y:S02]  /*14d0*/  ULOP3.LUT UR48, UR48, 0x1000, URZ, 0xc0, !UPT ;  /* 0x0000100030307892 */ /* 0x000fe4000f8ec0ff */
[----:B------:R-:W-:-:S02]  /*14e0*/  ULOP3.LUT UR52, UR52, 0x400, URZ, 0xc0, !UPT ;  /* 0x0000040034347892 */ /* 0x000fc4000f8ec0ff */
[----:B------:R-:W-:Y:S02]  /*14f0*/  ULOP3.LUT UR69, UR56, 0x2, URZ, 0xc0, !UPT ;  /* 0x0000000238457892 */ /* 0x000fe4000f8ec0ff */
[----:B------:R-:W-:Y:S02]  /*1500*/  USHF.R.U32.HI UR53, URZ, 0x9, UR50 ;  /* 0x00000009ff357899 */ /* 0x000fe40008011632 */
[----:B------:R-:W-:Y:S02]  /*1510*/  USHF.L.U32 UR43, UR13, UR43, URZ ;  /* 0x0000002b0d2b7299 */ /* 0x000fe400080006ff */
[----:B------:R-:W-:Y:S02]  /*1520*/  USHF.L.U32 UR47, UR14, UR47, URZ ;  /* 0x0000002f0e2f7299 */ /* 0x000fe400080006ff */
[----:B------:R-:W-:Y:S01]  /*1530*/  USHF.L.U32 UR46, UR15, UR46, URZ ;  /* 0x0000002e0f2e7299 */ /* 0x000fe200080006ff */
[----:B-1----:R-:W-:Y:S11]  /*1540*/  BRA.U !UP0, `(.L_x_18) ;  /* 0x0000000108d47547 */ /* 0x002ff6000b800000 */
[----:B------:R-:W1:Y:S01]  /*1550*/  LDCU.128 UR16, c[0x0][0xf10] ;  /* 0x0001e200ff1077ac */ /* 0x000e620008000c00 */
[----:B------:R-:W2:Y:S01]  /*1560*/  LDCU UR6, c[0x0][0x370] ;  /* 0x00006e00ff0677ac */ /* 0x000ea20008000800 */
[----:B------:R-:W3:Y:S01]  /*1570*/  LDCU UR5, c[0x0][0x374] ;  /* 0x00006e80ff0577ac */ /* 0x000ee20008000800 */
[----:B------:R-:W4:Y:S01]  /*1580*/  LDCU UR27, c[0x0][0xf0c] ;  /* 0x0001e180ff1b77ac */ /* 0x000f220008000800 */
[----:B------:R-:W4:Y:S01]  /*1590*/  LDCU UR7, c[0x0][0xf20] ;  /* 0x0001e400ff0777ac */ /* 0x000f220008000800 */
[----:B------:R-:W4:Y:S01]  /*15a0*/  LDCU.64 UR8, c[0x0][0xf28] ;  /* 0x0001e500ff0877ac */ /* 0x000f220008000a00 */
[----:B-1----:R-:W-:Y:S02]  /*15b0*/  UISETP.NE.AND UP0, UPT, UR18, 0x1, UPT ;  /* 0x000000011200788c */ /* 0x002fe4000bf05270 */
[----:B---3--:R-:W-:Y:S02]  /*15c0*/  UIMAD.WIDE.U32 UR10, UR5, UR19, URZ ;  /* 0x00000013050a72a5 */ /* 0x008fe4000f8e00ff */
[----:B--2---:R-:W-:-:S02]  /*15d0*/  UIMAD.WIDE.U32 UR22, UR6, UR16, URZ ;  /* 0x00000010061672a5 */ /* 0x004fc4000f8e00ff */
[----:B----4-:R-:W-:Y:S02]  /*15e0*/  UISETP.NE.AND UP1, UPT, UR27, 0x1, UPT ;  /* 0x000000011b00788c */ /* 0x010fe4000bf25270 */
[----:B------:R-:W-:Y:S01]  /*15f0*/  UISETP.NE.AND UP2, UPT, UR26, 0x1, UPT ;  /* 0x000000011a00788c */ /* 0x000fe2000bf45270 */
[----:B------:R-:W-:Y:S02]  /*1600*/  UMOV UR10, UR11 ;  /* 0x0000000b000a7c82 */ /* 0x000fe40008000000 */
[----:B------:R-:W-:Y:S01]  /*1610*/  UMOV UR22, UR23 ;  /* 0x0000001700167c82 */ /* 0x000fe20008000000 */
[----:B------:R-:W-:Y:S02]  /*1620*/  @UP0 USHF.R.U32.HI UR5, URZ, UR7, UR10 ;  /* 0x00000007ff050299 */ /* 0x000fe4000801160a */
[----:B------:R-:W-:Y:S02]  /*1630*/  UIMAD.WIDE.U32 UR24, UR12, UR19, URZ ;  /* 0x000000130c1872a5 */ /* 0x000fe4000f8e00ff */
[----:B------:R-:W-:-:S02]  /*1640*/  UIMAD.WIDE.U32 UR10, UR5, UR8, URZ ;  /* 0x00000008050a72a5 */ /* 0x000fc4000f8e00ff */
[----:B------:R-:W-:Y:S02]  /*1650*/  @UP1 USHF.R.U32.HI UR6, URZ, UR17, UR22 ;  /* 0x00000011ff061299 */ /* 0x000fe40008011616 */
[----:B------:R-:W-:Y:S02]  /*1660*/  UIMAD.WIDE.U32 UR14, UR20, UR16, URZ ;  /* 0x00000010140e72a5 */ /* 0x000fe4000f8e00ff */
[----:B------:R-:W-:Y:S01]  /*1670*/  UIMAD.WIDE.U32 UR22, UR6, UR8, URZ ;  /* 0x00000008061672a5 */ /* 0x000fe2000f8e00ff */
[----:B------:R-:W-:Y:S01]  /*1680*/  UMOV UR4, UR25 ;  /* 0x0000001900047c82 */ /* 0x000fe20008000000 */
[----:B------:R-:W-:Y:S01]  /*1690*/  UMOV UR10, UR11 ;  /* 0x0000000b000a7c82 */ /* 0x000fe20008000000 */
[----:B------:R-:W-:Y:S02]  /*16a0*/  USHF.R.U32.HI UR4, URZ, UR7, UR4 ;  /* 0x00000007ff047299 */ /* 0x000fe40008011604 */
[----:B------:R-:W-:Y:S01]  /*16b0*/  @UP2 USHF.R.U32.HI UR5, URZ, UR9, UR10 ;  /* 0x00000009ff052299 */ /* 0x000fe2000801160a */
[----:B------:R-:W-:Y:S01]  /*16c0*/  UMOV UR14, UR15 ;  /* 0x0000000f000e7c82 */ /* 0x000fe20008000000 */
[----:B------:R-:W-:Y:S01]  /*16d0*/  UMOV UR22, UR23 ;  /* 0x0000001700167c82 */ /* 0x000fe20008000000 */
[----:B------:R-:W-:-:S02]  /*16e0*/  USHF.R.U32.HI UR17, URZ, UR17, UR14 ;  /* 0x00000011ff117299 */ /* 0x000fc4000801160e */
[----:B------:R-:W-:Y:S02]  /*16f0*/  USEL UR4, UR12, UR4, !UP0 ;  /* 0x000000040c047287 */ /* 0x000fe4000c000000 */
[----:B------:R-:W-:Y:S02]  /*1700*/  @UP2 USHF.R.U32.HI UR6, URZ, UR9, UR22 ;  /* 0x00000009ff062299 */ /* 0x000fe40008011616 */
[----:B------:R-:W-:Y:S02]  /*1710*/  UIMAD UR7, UR5, UR26, URZ ;  /* 0x0000001a050772a4 */ /* 0x000fe4000f8e02ff */
[----:B------:R-:W-:Y:S02]  /*1720*/  USEL UR5, UR20, UR17, !UP1 ;  /* 0x0000001114057287 */ /* 0x000fe4000c800000 */
[----:B------:R-:W-:Y:S02]  /*1730*/  UIMAD UR13, UR6, UR26, URZ ;  /* 0x0000001a060d72a4 */ /* 0x000fe4000f8e02ff */
[----:B------:R-:W-:-:S02]  /*1740*/  UISETP.GE.AND UP0, UPT, UR4, UR7, UPT ;  /* 0x000000070400728c */ /* 0x000fc4000bf06270 */
[----:B------:R-:W-:Y:S02]  /*1750*/  UIMAD.WIDE.U32 UR10, UR4, UR8, URZ ;  /* 0x00000008040a72a5 */ /* 0x000fe4000f8e00ff */
[----:B------:R-:W-:Y:S02]  /*1760*/  UISETP.GE.OR UP0, UPT, UR5, UR13, UP0 ;  /* 0x0000000d0500728c */ /* 0x000fe40008706670 */
[----:B------:R-:W-:Y:S02]  /*1770*/  UIMAD.WIDE.U32 UR14, UR5, UR8, URZ ;  /* 0x00000008050e72a5 */ /* 0x000fe4000f8e00ff */
[----:B------:R-:W-:Y:S01]  /*1780*/  UIADD3 UR7, UPT, UPT, -UR4, URZ, URZ ;  /* 0x000000ff04077290 */ /* 0x000fe2000fffe1ff */
[----:B------:R-:W-:Y:S01]  /*1790*/  UMOV UR8, UR11 ;  /* 0x0000000b00087c82 */ /* 0x000fe20008000000 */
[----:B------:R-:W-:Y:S02]  /*17a0*/  UIADD3 UR10, UPT, UPT, -UR5, URZ, URZ ;  /* 0x000000ff050a7290 */ /* 0x000fe4000fffe1ff */
[----:B------:R-:W-:-:S02]  /*17b0*/  USHF.R.U32.HI UR8, URZ, UR9, UR8 ;  /* 0x00000009ff087299 */ /* 0x000fc40008011608 */
[----:B------:R-:W-:Y:S02]  /*17c0*/  UIMAD UR12, UR18, UR7, UR12 ;  /* 0x00000007120c72a4 */ /* 0x000fe4000f8e020c */
[----:B------:R-:W-:Y:S01]  /*17d0*/  USEL UR8, UR4, UR8, !UP2 ;  /* 0x0000000804087287 */ /* 0x000fe2000d000000 */
[----:B------:R-:W-:Y:S01]  /*17e0*/  @!UP0 UMOV UR7, UR15 ;  /* 0x0000000f00078c82 */ /* 0x000fe20008000000 */
[----:B------:R-:W-:Y:S02]  /*17f0*/  UIMAD UR20, UR27, UR10, UR20 ;  /* 0x0000000a1b1472a4 */ /* 0x000fe4000f8e0214 */
[----:B------:R-:W-:Y:S02]  /*1800*/  @!UP0 USHF.R.U32.HI UR7, URZ, UR9, UR7 ;  /* 0x00000009ff078299 */ /* 0x000fe40008011607 */
[----:B------:R-:W-:Y:S02]  /*1810*/  UIADD3 UR9, UPT, UPT, -UR8, URZ, URZ ;  /* 0x000000ff08097290 */ /* 0x000fe4000fffe1ff */
[----:B------:R-:W-:-:S02]  /*1820*/  @!UP0 USEL UR7, UR5, UR7, !UP2 ;  /* 0x0000000705078287 */ /* 0x000fc4000d000000 */
[----:B------:R-:W-:Y:S02]  /*1830*/  UIMAD UR9, UR26, UR9, UR4 ;  /* 0x000000091a0972a4 */ /* 0x000fe4000f8e0204 */
[----:B------:R-:W-:Y:S02]  /*1840*/  @!UP0 UIADD3 UR8, UPT, UPT, UR8, -UR7, URZ ;  /* 0x8000000708088290 */ /* 0x000fe4000fffe0ff */
[----:B------:R-:W-:Y:S02]  /*1850*/  @!UP0 UIMAD UR6, UR9, UR6, UR7 ;  /* 0x00000006090682a4 */ /* 0x000fe4000f8e0207 */
[----:B------:R-:W-:-:S04]  /*1860*/  @!UP0 UIMAD UR4, UR8, UR26, UR5 ;  /* 0x0000001a080482a4 */ /* 0x000fc8000f8e0205 */
[----:B------:R-:W-:Y:S01]  /*1870*/  UIMAD UR12, UR4, UR18, UR12 ;  /* 0x00000012040c72a4 */ /* 0x000fe2000f8e020c */
[----:B------:R-:W-:Y:S02]  /*1880*/  @!UP0 UMOV UR5, UR6 ;  /* 0x0000000600058c82 */ /* 0x000fe40008000000 */
[----:B------:R-:W-:-:S12]  /*1890*/  UIMAD UR20, UR5, UR27, UR20 ;  /* 0x0000001b051472a4 */ /* 0x000fd8000f8e0214 */
.L_x_18:
[----:B------:R-:W-:-:S09]  /*18a0*/  UISETP.NE.AND UP0, UPT, UR29, 0x1, UPT ;  /* 0x000000011d00788c */ /* 0x000fd2000bf05270 */
[----:B------:R-:W-:Y:S05]  /*18b0*/  BRA.U UP0, `(.L_x_19) ;  /* 0x0000000100447547 */ /* 0x000fea000b800000 */
[----:B------:R-:W1:Y:S01]  /*18c0*/  LDCU.128 UR8, c[0x0][0xf10] ;  /* 0x0001e200ff0877ac */ /* 0x000e620008000c00 */
[----:B------:R-:W2:Y:S01]  /*18d0*/  LDCU UR13, c[0x0][0xf0c] ;  /* 0x0001e180ff0d77ac */ /* 0x000ea20008000800 */
[----:B------:R-:W3:Y:S01]  /*18e0*/  LDCU UR14, c[0x0][0xf20] ;  /* 0x0001e400ff0e77ac */ /* 0x000ee20008000800 */
[----:B-1----:R-:W-:Y:S02]  /*18f0*/  UIMAD.WIDE.U32 UR6, UR20, UR8, URZ ;  /* 0x00000008140672a5 */ /* 0x002fe4000f8e00ff */
[----:B------:R-:W-:Y:S02]  /*1900*/  UIMAD.WIDE.U32 UR4, UR12, UR11, URZ ;  /* 0x0000000b0c0472a5 */ /* 0x000fe4000f8e00ff */
[----:B--2---:R-:W-:Y:S02]  /*1910*/  UISETP.NE.AND UP1, UPT, UR13, 0x1, UPT ;  /* 0x000000010d00788c */ /* 0x004fe4000bf25270 */
[----:B------:R-:W-:Y:S01]  /*1920*/  UISETP.NE.AND UP0, UPT, UR10, 0x1, UPT ;  /* 0x000000010a00788c */ /* 0x000fe2000bf05270 */
[----:B------:R-:W-:-:S02]  /*1930*/  UMOV UR6, UR7 ;  /* 0x0000000700067c82 */ /* 0x000fc40008000000 */
[----:B------:R-:W-:Y:S01]  /*1940*/  UMOV UR4, UR5 ;  /* 0x0000000500047c82 */ /* 0x000fe20008000000 */
[----:B------:R-:W-:Y:S02]  /*1950*/  USHF.R.U32.HI UR9, URZ, UR9, UR6 ;  /* 0x00000009ff097299 */ /* 0x000fe40008011606 */
[----:B---3--:R-:W-:Y:S02]  /*1960*/  USHF.R.U32.HI UR4, URZ, UR14, UR4 ;  /* 0x0000000eff047299 */ /* 0x008fe40008011604 */
[----:B------:R-:W-:Y:S02]  /*1970*/  USEL UR5, UR20, UR9, !UP1 ;  /* 0x0000000914057287 */ /* 0x000fe4000c800000 */
[----:B------:R-:W-:-:S04]  /*1980*/  USEL UR4, UR12, UR4, !UP0 ;  /* 0x000000040c047287 */ /* 0x000fc8000c000000 */
[----:B------:R-:W-:Y:S02]  /*1990*/  UIADD3 UR6, UPT, UPT, UR5, -UR4, URZ ;  /* 0x8000000405067290 */ /* 0x000fe4000fffe0ff */
[----:B------:R-:W-:Y:S02]  /*19a0*/  UIADD3 UR4, UPT, UPT, -UR5, UR4, URZ ;  /* 0x0000000405047290 */ /* 0x000fe4000fffe1ff */
[----:B------:R-:W-:Y:S02]  /*19b0*/  UIMAD UR12, UR6, UR10, UR12 ;  /* 0x0000000a060c72a4 */ /* 0x000fe4000f8e020c */
[----:B------:R-:W-:-:S12]  /*19c0*/  UIMAD UR20, UR4, UR13, UR20 ;  /* 0x0000000d041472a4 */ /* 0x000fd8000f8e0214 */
.L_x_19:
[----:B------:R-:W-:-:S09]  /*19d0*/  UISETP.EQ.U32.AND UP0, UPT, UR30, 0x1, UPT ;  /* 0x000000011e00788c */ /* 0x000fd2000bf02070 */
[----:B------:R-:W-:Y:S05]  /*19e0*/  BRA.U !UP0, `(.L_x_20) ;  /* 0x00000001080c7547 */ /* 0x000fea000b800000 */
[----:B------:R-:W-:Y:S01]  /*19f0*/  UCGABAR_WAIT ;  /* 0x0000000000007dc7 */ /* 0x000fe20008000000 */
[----:B------:R-:W-:Y:S01]  /*1a00*/  CCTL.IVALL ;  /* 0x00000000ff00798f */ /* 0x000fe20002000000 */
[----:B------:R-:W-:Y:S05]  /*1a10*/  BRA `(.L_x_21) ;  /* 0x0000000000047947 */ /* 0x000fea0003800000 */
.L_x_20:
[----:B------:R-:W-:Y:S06]  /*1a20*/  BAR.SYNC.DEFER_BLOCKING 0x0 ;  /* 0x0000000000007b1d */ /* 0x000fec0000010000 */
.L_x_21:
[----:B------:R-:W-:Y:S05]  /*1a30*/  BRA.U UP3, `(.L_x_22) ;  /* 0x00000019030c7547 */ /* 0x000fea000b800000 */
[----:B------:R-:W1:Y:S01]  /*1a40*/  LDCU UR6, c[0x0][0x38c] ;  /* 0x00007180ff0677ac */ /* 0x000e620008000800 */
[----:B------:R-:W-:Y:S01]  /*1a50*/  PLOP3.LUT P2, PT, PT, PT, UP5, 0x80, 0x8 ;  /* 0x000000000008781c */ /* 0x000fe20003f4f058 */
[----:B------:R-:W-:Y:S01]  /*1a60*/  IMAD.MOV.U32 R12, RZ, RZ, 0x1 ;  /* 0x00000001ff0c7424 */ /* 0x000fe200078e00ff */
[----:B------:R-:W-:Y:S02]  /*1a70*/  ISETP.NE.AND P3, PT, R0, RZ, P4 ;  /* 0x000000ff0000720c */ /* 0x000fe40002765270 */
[----:B------:R-:W-:Y:S02]  /*1a80*/  CS2R R10, SRZ ;  /* 0x00000000000a7805 */ /* 0x000fe4000001ff00 */
[----:B------:R-:W-:Y:S01]  /*1a90*/  PLOP3.LUT P2, PT, P2, PT, PT, 0x8, 0x80 ;  /* 0x000000000080781c */ /* 0x000fe2000174e170 */
[----:B------:R-:W-:Y:S01]  /*1aa0*/  IMAD.MOV.U32 R9, RZ, RZ, RZ ;  /* 0x000000ffff097224 */ /* 0x000fe200078e00ff */
[----:B------:R-:W2:Y:S01]  /*1ab0*/  LDCU UR62, c[0x0][0x370] ;  /* 0x00006e00ff3e77ac */ /* 0x000ea20008000800 */
[----:B------:R-:W-:Y:S01]  /*1ac0*/  IMAD.MOV.U32 R8, RZ, RZ, 0x1 ;  /* 0x00000001ff087424 */ /* 0x000fe200078e00ff */
[----:B------:R-:W3:Y:S01]  /*1ad0*/  LDCU.64 UR44, c[0x0][0x348] ;  /* 0x00006900ff2c77ac */ /* 0x000ee20008000a00 */
[----:B------:R-:W-:-:S02]  /*1ae0*/  ULEA UR67, UR28, UR67, 0x1 ;  /* 0x000000431c437291 */ /* 0x000fc4000f8e08ff */
[----:B------:R-:W-:Y:S02]  /*1af0*/  ULEA UR66, UR28, UR66, 0x1 ;  /* 0x000000421c427291 */ /* 0x000fe4000f8e08ff */
[----:B-1----:R-:W-:Y:S02]  /*1b00*/  UIADD3 UR5, UPT, UPT, UR6, 0xff, URZ ;  /* 0x000000ff06057890 */ /* 0x002fe4000fffe0ff */
[----:B------:R-:W-:Y:S02]  /*1b10*/  UIADD3 UR70, UPT, UPT, UR6, 0x1fe, URZ ;  /* 0x000001fe06467890 */ /* 0x000fe4000fffe0ff */
[----:B------:R-:W-:Y:S01]  /*1b20*/  USHF.R.S32.HI UR4, URZ, 0x1f, UR5 ;  /* 0x0000001fff047899 */ /* 0x000fe20008011405 */
[----:B------:R-:W1:Y:S03]  /*1b30*/  LDCU UR61, c[0x0][0x374] ;  /* 0x00006e80ff3d77ac */ /* 0x000e660008000800 */
[----:B------:R-:W-:Y:S01]  /*1b40*/  ULEA.HI UR4, UR4, UR5, URZ, 0x8 ;  /* 0x0000000504047291 */ /* 0x000fe2000f8f40ff */
[----:B------:R-:W-:-:S03]  /*1b50*/  UMOV UR15, URZ ;  /* 0x000000ff000f7c82 */ /* 0x000fc60008000000 */
[----:B------:R-:W-:Y:S02]  /*1b60*/  USHF.R.S32.HI UR64, URZ, 0x8, UR4 ;  /* 0x00000008ff407899 */ /* 0x000fe40008011404 */
[----:B------:R-:W-:Y:S02]  /*1b70*/  UIADD3 UR4, UPT, UPT, UR6, -0x1, URZ ;  /* 0xffffffff06047890 */ /* 0x000fe4000fffe0ff */
[----:B------:R-:W-:Y:S02]  /*1b80*/  UISETP.LT.U32.AND UP0, UPT, UR64, 0x6, UPT ;  /* 0x000000064000788c */ /* 0x000fe4000bf01070 */
[----:B------:R-:W-:Y:S02]  /*1b90*/  UISETP.GE.U32.AND UP1, UPT, UR4, -0x1ff, UPT ;  /* 0xfffffe010400788c */ /* 0x000fe4000bf26070 */
[----:B------:R-:W-:Y:S02]  /*1ba0*/  USEL UR63, UR64, 0x6, UP0 ;  /* 0x00000006403f7887 */ /* 0x000fe40008000000 */
[----:B------:R-:W-:-:S02]  /*1bb0*/  UISETP.NE.AND UP0, UPT, UR21, URZ, UPT ;  /* 0x000000ff1500728c */ /* 0x000fc4000bf05270 */
[----:B------:R-:W-:Y:S02]  /*1bc0*/  UIADD3 UR4, UPT, UPT, UR63, -0x1, URZ ;  /* 0xffffffff3f047890 */ /* 0x000fe4000fffe0ff */
[----:B------:R-:W-:Y:S02]  /*1bd0*/  USEL UR51, UR51, 0x2, UP0 ;  /* 0x0000000233337887 */ /* 0x000fe40008000000 */
[----:B------:R-:W-:Y:S02]  /*1be0*/  UIADD3 UR68, UPT, UPT, UR64, -UR63, URZ ;  /* 0x8000003f40447290 */ /* 0x000fe4000fffe0ff */
[----:B------:R-:W-:-:S04]  /*1bf0*/  @UP1 UIADD3 UR4, UPT, UPT, UR63, URZ, URZ ;  /* 0x000000ff3f041290 */ /* 0x000fc8000fffe0ff */
[----:B------:R-:W-:Y:S02]  /*1c00*/  UIADD3 UR57, UPT, UPT, UR4, 0x1, URZ ;  /* 0x0000000104397890 */ /* 0x000fe4000fffe0ff */
[----:B-123--:R-:W-:-:S12]  /*1c10*/  UIADD3 UR65, UPT, UPT, -UR4, URZ, URZ ;  /* 0x000000ff04417290 */ /* 0x00efd8000fffe1ff */
.L_x_46:
[----:B------:R-:W-:Y:S01]  /*1c20*/  UISETP.NE.AND UP0, UPT, UR60, URZ, UPT ;  /* 0x000000ff3c00728c */ /* 0x000fe2000bf05270 */
[----:B-1----:R-:W1:Y:S08]  /*1c30*/  S2UR UR60, SR_CgaCtaId ;  /* 0x00000000003c79c3 */ /* 0x002e700000008800 */
[----:B---3--:R-:W-:Y:S05]  /*1c40*/  BRA.U UP0, `(.L_x_23) ;  /* 0x0000000100347547 */ /* 0x008fea000b800000 */
[----:B------:R-:W2:Y:S01]  /*1c50*/  S2R R0, SR_CgaCtaId ;  /* 0x0000000000007919 */ /* 0x000ea20000008800 */
[----:B------:R-:W-:Y:S02]  /*1c60*/  MOV R3, 0x400 ;  /* 0x0000040000037802 */ /* 0x000fe40000000f00 */
[----:B------:R-:W-:Y:S02]  /*1c70*/  SHF.L.U32 R2, R8, 0x1f, RZ ;  /* 0x0000001f08027819 */ /* 0x000fe400000006ff */
[----:B--2---:R-:W-:-:S05]  /*1c80*/  LEA R0, R0, R3, 0x18 ;  /* 0x0000000300007211 */ /* 0x004fca00078ec0ff */
[----:B------:R-:W-:-:S04]  /*1c90*/  IMAD R3, R9, 0x8, R0 ;  /* 0x0000000809037824 */ /* 0x000fc800078e0200 */
[----:B------:R-:W2:Y:S02]  /*1ca0*/  SYNCS.PHASECHK.TRANS64.TRYWAIT P0, [R3+URZ+0x100], R2 ;  /* 0x00010002030075a7 */ /* 0x000ea400080011ff */
[----:B--2---:R-:W-:Y:S05]  /*1cb0*/  @!P0 BRA `(.L_x_24) ;  /* 0x0000008400d08947 */ /* 0x004fea0003800000 */
.L_x_153:
[----:B------:R-:W-:Y:S01]  /*1cc0*/  VIADD R9, R9, 0x1 ;  /* 0x0000000109097836 */ /* 0x000fe20000000000 */
[----:B------:R2:W-:Y:S04]  /*1cd0*/  SYNCS.ARRIVE.TRANS64.A1T0 RZ, [R3+URZ+0xf0], RZ ;  /* 0x0000f0ff03ff79a7 */ /* 0x0005e800081000ff */
[----:B------:R-:W-:-:S04]  /*1ce0*/  ISETP.NE.AND P0, PT, R9, 0x2, PT ;  /* 0x000000020900780c */ /* 0x000fc80003f05270 */
[----:B------:R-:W-:Y:S02]  /*1cf0*/  SEL R9, R9, RZ, P0 ;  /* 0x000000ff09097207 */ /* 0x000fe40000000000 */
[----:B--2---:R-:W-:-:S04]  /*1d00*/  SEL R3, RZ, 0x1, P0 ;  /* 0x00000001ff037807 */ /* 0x004fc80000000000 */
[----:B------:R-:W-:Y:S02]  /*1d10*/  LOP3.LUT R8, R8, R3, RZ, 0x3c, !PT ;  /* 0x0000000308087212 */ /* 0x000fe400078e3cff */
.L_x_23:
[----:B------:R-:W-:Y:S01]  /*1d20*/  UMOV UR6, 0x400 ;  /* 0x0000040000067882 */ /* 0x000fe20000000000 */
[----:B------:R-:W-:Y:S01]  /*1d30*/  SHF.L.U32 R0, R12, 0x1f, RZ ;  /* 0x0000001f0c007819 */ /* 0x000fe200000006ff */
[----:B-1----:R-:W-:Y:S02]  /*1d40*/  ULEA UR6, UR60, UR6, 0x18 ;  /* 0x000000063c067291 */ /* 0x002fe4000f8ec0ff */
[----:B------:R-:W-:Y:S02]  /*1d50*/  UISETP.GE.U32.AND UP0, UPT, UR70, 0x1ff, UPT ;  /* 0x000001ff4600788c */ /* 0x000fe4000bf06070 */
[----:B------:R-:W-:Y:S02]  /*1d60*/  ULEA UR4, UR15, UR6, 0x3 ;  /* 0x000000060f047291 */ /* 0x000fe4000f8e18ff */
[----:B------:R-:W-:Y:S01]  /*1d70*/  ULEA UR27, UR12, UR67, 0x2 ;  /* 0x000000430c1b7291 */ /* 0x000fe2000f8e10ff */
[----:B------:R-:W-:-:S03]  /*1d80*/  UMOV UR14, URZ ;  /* 0x000000ff000e7c82 */ /* 0x000fc60008000000 */
[----:B------:R-:W-:-:S03]  /*1d90*/  USHF.L.U32 UR27, UR27, 0x5, URZ ;  /* 0x000000051b1b7899 */ /* 0x000fc600080006ff */
[----:B------:R1:W2:Y:S01]  /*1da0*/  SYNCS.PHASECHK.TRANS64.TRYWAIT P1, [UR4+0x30], R0 ;  /* 0x00003000ff0075a7 */ /* 0x0002a20008021104 */
[----:B------:R-:W-:-:S04]  /*1db0*/  ULEA.HI UR4, UR20, UR20, URZ, 0x1 ;  /* 0x0000001414047291 */ /* 0x000fc8000f8f08ff */
[----:B------:R-:W-:Y:S02]  /*1dc0*/  USHF.L.U32 UR5, UR4, 0x7, URZ ;  /* 0x0000000704057899 */ /* 0x000fe400080006ff */
[----:B------:R-:W-:Y:S02]  /*1dd0*/  ULOP3.LUT UR20, UR4, 0xfffffffe, URZ, 0xc0, !UPT ;  /* 0xfffffffe04147892 */ /* 0x000fe4000f8ec0ff */
[----:B------:R-:W-:Y:S02]  /*1de0*/  ULOP3.LUT UR5, UR5, 0xffffff00, URZ, 0xc0, !UPT ;  /* 0xffffff0005057892 */ /* 0x000fe4000f8ec0ff */
[----:B------:R-:W-:Y:S02]  /*1df0*/  ULOP3.LUT UR20, UR20, 0x1, UR72, 0xf8, !UPT ;  /* 0x0000000114147892 */ /* 0x000fe4000f8ef848 */
[----:B------:R-:W-:Y:S01]  /*1e00*/  ULEA UR35, UR66, UR5, 0x6 ;  /* 0x0000000542237291 */ /* 0x000fe2000f8e30ff */
[----:B------:R-:W-:Y:S11]  /*1e10*/  BRA.U !UP0, `(.L_x_25) ;  /* 0x0000000508347547 */ /* 0x000ff6000b800000 */
[----:B------:R-:W-:Y:S01]  /*1e20*/  UMOV UR29, UR65 ;  /* 0x00000041001d7c82 */ /* 0x000fe20008000000 */
[----:B------:R-:W-:Y:S01]  /*1e30*/  UMOV UR4, UR15 ;  /* 0x0000000f00047c82 */ /* 0x000fe20008000000 */
[----:B------:R-:W-:Y:S01]  /*1e40*/  UMOV UR34, URZ ;  /* 0x000000ff00227c82 */ /* 0x000fe20008000000 */
[----:B------:R-:W-:Y:S01]  /*1e50*/  UMOV UR19, UR69 ;  /* 0x0000004500137c82 */ /* 0x000fe20008000000 */
[----:B------:R-:W-:-:S05]  /*1e60*/  UMOV UR11, UR53 ;  /* 0x00000035000b7c82 */ /* 0x000fca0008000000 */
.L_x_33:
[----:B------:R-:W-:Y:S01]  /*1e70*/  ULEA UR5, UR4, UR6, 0x3 ;  /* 0x0000000604057291 */ /* 0x000fe2000f8e18ff */
[----:B--2---:R-:W-:Y:S01]  /*1e80*/  @P4 MOV R2, 0xe000 ;  /* 0x0000e00000024802 */ /* 0x004fe20000000f00 */
[----:B--23--:R-:W-:Y:S10]  /*1e90*/  @P1 BRA `(.L_x_26) ;  /* 0x00000000000c1947 */ /* 0x00cff40003800000 */
[----:B------:R-:W-:-:S04]  /*1ea0*/  SHF.L.U32 R3, R12, 0x1f, RZ ;  /* 0x0000001f0c037819 */ /* 0x000fc800000006ff */
[----:B------:R-:W2:Y:S02]  /*1eb0*/  SYNCS.PHASECHK.TRANS64.TRYWAIT P0, [UR5+0x30], R3 ;  /* 0x00003003ff0075a7 */ /* 0x000ea40008001105 */
[----:B--2---:R-:W-:Y:S05]  /*1ec0*/  @!P0 BRA `(.L_x_27) ;  /* 0x0000008400608947 */ /* 0x004fea0003800000 */
.L_x_26:
[----:B------:R2:W-:Y:S01]  /*1ed0*/  @P4 SYNCS.ARRIVE.TRANS64 RZ, [UR5], R2 ;  /* 0x00000002ffff49a7 */ /* 0x0005e20008000005 */
[----:B------:R-:W-:Y:S02]  /*1ee0*/  ULOP3.LUT UR7, UR51, 0x2, URZ, 0xfc, !UPT ;  /* 0x0000000233077892 */ /* 0x000fe4000f8efcff */
[----:B------:R-:W-:Y:S02]  /*1ef0*/  UIADD3 UR29, UPT, UPT, UR29, 0x1, URZ ;  /* 0x000000011d1d7890 */ /* 0x000fe4000fffe0ff */
[----:B------:R-:W-:Y:S02]  /*1f00*/  UISETP.NE.AND UP0, UPT, UR7, 0x2, UPT ;  /* 0x000000020700788c */ /* 0x000fe4000bf05270 */
[----:B------:R-:W-:-:S07]  /*1f10*/  UISETP.NE.AND UP4, UPT, UR29, 0x1, UPT ;  /* 0x000000011d00788c */ /* 0x000fce000bf85270 */
[----:B------:R-:W-:Y:S05]  /*1f20*/  BRA.U UP0, `(.L_x_28) ;  /* 0x0000000100047547 */ /* 0x000fea000b800000 */
[----:B------:R-:W-:Y:S05]  /*1f30*/  BPT.TRAP 0x1 ;  /* 0x000000040000795c */ /* 0x000fea0000300000 */
.L_x_28:
[----:B------:R-:W-:Y:S04]  /*1f40*/  BSSY.RECONVERGENT B0, `(.L_x_29) ;  /* 0x0000003000007945 */ /* 0x000fe80003800200 */
[----:B------:R-:W-:Y:S05]  /*1f50*/  @!P3 BRA `(.L_x_30) ;  /* 0x000000000004b947 */ /* 0x000fea0003800000 */
[----:B------:R-:W-:Y:S05]  /*1f60*/  BPT.TRAP 0x1 ;  /* 0x000000040000795c */ /* 0x000fea0000300000 */
.L_x_30:
[----:B------:R-:W-:Y:S05]  /*1f70*/  BSYNC.RECONVERGENT B0 ;  /* 0x0000000000007941 */ /* 0x000fea0003800200 */
.L_x_29:
[----:B------:R-:W-:Y:S01]  /*1f80*/  UIADD3 UR7, UPT, UPT, UR4, 0x1, URZ ;  /* 0x0000000104077890 */ /* 0x000fe2000fffe0ff */
[----:B------:R-:W-:Y:S01]  /*1f90*/  BSSY.RECONVERGENT B0, `(.L_x_31) ;  /* 0x000002f000007945 */ /* 0x000fe20003800200 */
[----:B------:R-:W-:Y:S02]  /*1fa0*/  ELECT P0, URZ, PT ;  /* 0x0000000000ff782f */ /* 0x000fe40003800000 */
[----:B------:R-:W-:-:S04]  /*1fb0*/  UISETP.NE.AND UP0, UPT, UR7, 0x6, UPT ;  /* 0x000000060700788c */ /* 0x000fc8000bf05270 */
[----:B------:R-:W-:Y:S02]  /*1fc0*/  USEL UR8, URZ, 0x1, UP0 ;  /* 0x00000001ff087887 */ /* 0x000fe40008000000 */
[----:B------:R-:W-:-:S04]  /*1fd0*/  USEL UR15, UR7, URZ, UP0 ;  /* 0x000000ff070f7287 */ /* 0x000fc80008000000 */
[----:B------:R-:W-:Y:S01]  /*1fe0*/  ULEA UR7, UR15, UR6, 0x3 ;  /* 0x000000060f077291 */ /* 0x000fe2000f8e18ff */
[----:B------:R-:W-:-:S04]  /*1ff0*/  LOP3.LUT R12, R12, UR8, RZ, 0x3c, !PT ;  /* 0x000000080c0c7c12 */ /* 0x000fc8000f8e3cff */
[----:B-1----:R-:W-:-:S04]  /*2000*/  SHF.L.U32 R0, R12, 0x1f, RZ ;  /* 0x0000001f0c007819 */ /* 0x002fc800000006ff */
[----:B------:R1:W3:Y:S01]  /*2010*/  SYNCS.PHASECHK.TRANS64.TRYWAIT P1, [UR7+0x30], R0 ;  /* 0x00003000ff0075a7 */ /* 0x0002e20008021107 */
[----:B------:R-:W-:Y:S05]  /*2020*/  @!P0 BRA `(.L_x_32) ;  /* 0x0000000000948947 */ /* 0x000fea0003800000 */
[----:B------:R-:W-:Y:S02]  /*2030*/  USHF.L.U32 UR7, UR4, 0xb, URZ ;  /* 0x0000000b04077899 */ /* 0x000fe400080006ff */
[----:B------:R-:W-:Y:S02]  /*2040*/  ULEA UR32, UR4, UR49, 0xe ;  /* 0x0000003104207291 */ /* 0x000fe4000f8e70ff */
[----:B------:R-:W-:Y:S02]  /*2050*/  UIADD3 UR40, UP3, UPT, UR44, 0x80, URZ ;  /* 0x000000802c287890 */ /* 0x000fe4000ff7e0ff */
[----:B------:R-:W-:Y:S02]  /*2060*/  ULEA UR24, UR4, UR48, 0xd ;  /* 0x0000003004187291 */ /* 0x000fe4000f8e68ff */
[----:B------:R-:W-:Y:S02]  /*2070*/  UIADD3 UR38, UP2, UPT, UR44, 0x180, URZ ;  /* 0x000001802c267890 */ /* 0x000fe4000ff5e0ff */
[----:B------:R-:W-:-:S02]  /*2080*/  UIADD3 UR30, UP1, UPT, UR44, 0x280, URZ ;  /* 0x000002802c1e7890 */ /* 0x000fc4000ff3e0ff */
[----:B------:R-:W-:Y:S02]  /*2090*/  ULOP3.LUT UR16, UR52, UR7, URZ, 0xfc, !UPT ;  /* 0x0000000734107292 */ /* 0x000fe4000f8efcff */
[----:B------:R-:W-:Y:S02]  /*20a0*/  UIADD3 UR22, UP0, UPT, UR44, 0x380, URZ ;  /* 0x000003802c167890 */ /* 0x000fe4000ff1e0ff */
[----:B------:R-:W-:Y:S02]  /*20b0*/  ULOP3.LUT UR8, UR7, UR50, URZ, 0xfc, !UPT ;  /* 0x0000003207087292 */ /* 0x000fe4000f8efcff */
[----:B------:R-:W-:Y:S02]  /*20c0*/  ULOP3.LUT UR33, UR5, 0xfefffff8, URZ, 0xc0, !UPT ;  /* 0xfefffff805217892 */ /* 0x000fe4000f8ec0ff */
[----:B------:R-:W-:Y:S02]  /*20d0*/  UIADD3.X UR41, UPT, UPT, URZ, UR45, URZ, UP3, !UPT ;  /* 0x0000002dff297290 */ /* 0x000fe40009ffe4ff */
[----:B------:R-:W-:-:S02]  /*20e0*/  UIADD3 UR32, UPT, UPT, UR6, 0x8400, UR32 ;  /* 0x0000840006207890 */ /* 0x000fc4000fffe020 */
[----:B------:R-:W-:Y:S02]  /*20f0*/  UPRMT UR7, URZ, 0x5410, UR43 ;  /* 0x00005410ff077896 */ /* 0x000fe4000800002b */
[----:B------:R-:W-:Y:S02]  /*2100*/  UIADD3.X UR39, UPT, UPT, URZ, UR45, URZ, UP2, !UPT ;  /* 0x0000002dff277290 */ /* 0x000fe400097fe4ff */
[----:B------:R-:W-:Y:S02]  /*2110*/  UIADD3 UR24, UPT, UPT, UR6, 0x20400, UR24 ;  /* 0x0002040006187890 */ /* 0x000fe4000fffe018 */
[----:B------:R-:W-:Y:S02]  /*2120*/  UPRMT UR37, URZ, 0x5410, UR47 ;  /* 0x00005410ff257896 */ /* 0x000fe4000800002f */
[----:B------:R-:W-:Y:S02]  /*2130*/  UIADD3.X UR31, UPT, UPT, URZ, UR45, URZ, UP1, !UPT ;  /* 0x0000002dff1f7290 */ /* 0x000fe40008ffe4ff */
[----:B------:R-:W-:-:S02]  /*2140*/  UIADD3 UR16, UPT, UPT, UR6, 0x2c400, UR16 ;  /* 0x0002c40006107890 */ /* 0x000fc4000fffe010 */
[----:B------:R-:W-:Y:S02]  /*2150*/  UIADD3.X UR23, UPT, UPT, URZ, UR45, URZ, UP0, !UPT ;  /* 0x0000002dff177290 */ /* 0x000fe400087fe4ff */
[----:B------:R-:W-:Y:S02]  /*2160*/  UPRMT UR14, URZ, 0x5410, UR46 ;  /* 0x00005410ff0e7896 */ /* 0x000fe4000800002e */
[----:B------:R-:W-:Y:S01]  /*2170*/  UIADD3 UR8, UPT, UPT, UR6, 0x2f400, UR8 ;  /* 0x0002f40006087890 */ /* 0x000fe2000fffe008 */
[----:B------:R-:W-:Y:S01]  /*2180*/  UMOV UR54, 0x0 ;  /* 0x0000000000367882 */ /* 0x000fe20000000000 */
[----:B------:R-:W-:Y:S01]  /*2190*/  UMOV UR55, 0x10000000 ;  /* 0x1000000000377882 */ /* 0x000fe20000000000 */
[----:B------:R-:W-:Y:S01]  /*21a0*/  UMOV UR26, UR34 ;  /* 0x00000022001a7c82 */ /* 0x000fe20008000000 */
[----:B------:R-:W-:Y:S01]  /*21b0*/  UMOV UR28, UR36 ;  /* 0x00000024001c7c82 */ /* 0x000fe20008000000 */
[----:B------:R-:W-:Y:S01]  /*21c0*/  UMOV UR18, URZ ;  /* 0x000000ff00127c82 */ /* 0x000fe20008000000 */
[----:B------:R-:W-:Y:S01]  /*21d0*/  UMOV UR25, UR33 ;  /* 0x0000002100197c82 */ /* 0x000fe20008000000 */
[----:B------:R-:W-:Y:S01]  /*21e0*/  UMOV UR21, UR36 ;  /* 0x0000002400157c82 */ /* 0x000fe20008000000 */
[----:B------:R-:W-:Y:S01]  /*21f0*/  UMOV UR17, UR33 ;  /* 0x0000002100117c82 */ /* 0x000fe20008000000 */
[----:B------:R4:W-:Y:S01]  /*2200*/  UTMALDG.3D.MULTICAST.2CTA [UR32], [UR40], UR7, desc[UR54] ;  /* 0x00003620280073b4 */ /* 0x0009e20008211807 */
[----:B------:R-:W-:Y:S01]  /*2210*/  UMOV UR13, UR36 ;  /* 0x00000024000d7c82 */ /* 0x000fe20008000000 */
[----:B------:R-:W-:Y:S01]  /*2220*/  UMOV UR9, UR33 ;  /* 0x0000002100097c82 */ /* 0x000fe20008000000 */
[----:B------:R-:W-:Y:S01]  /*2230*/  UMOV UR10, UR18 ;  /* 0x00000012000a7c82 */ /* 0x000fe20008000000 */
[----:B------:R4:W-:Y:S01]  /*2240*/  UTMALDG.3D.MULTICAST.2CTA [UR24], [UR38], UR37, desc[UR54] ;  /* 0x00003618260073b4 */ /* 0x0009e20008211825 */
[----:B------:R4:W-:Y:S01]  /*2250*/  UTMALDG.4D.MULTICAST.2CTA [UR16], [UR30], UR7, desc[UR54] ;  /* 0x000036101e0073b4 */ /* 0x0009e20008219807 */
[----:B------:R4:W-:Y:S02]  /*2260*/  UTMALDG.4D.MULTICAST.2CTA [UR8], [UR22], UR14, desc[UR54] ;  /* 0x00003608160073b4 */ /* 0x0009e4000821980e */
[----:B----4-:R-:W-:Y:S01]  /*2270*/  NOP ;  /* 0x0000000000007918 */ /* 0x010fe20000000000 */
.L_x_32:
[----:B------:R-:W-:Y:S05]  /*2280*/  BSYNC.RECONVERGENT B0 ;  /* 0x0000000000007941 */ /* 0x000fea0003800200 */
.L_x_31:
[----:B------:R-:W-:Y:S02]  /*2290*/  UIADD3 UR34, UPT, UPT, UR34, 0x100, URZ ;  /* 0x0000010022227890 */ /* 0x000fe4000fffe0ff */
[----:B------:R-:W-:Y:S02]  /*22a0*/  UIADD3 UR11, UPT, UPT, UR11, 0x4, URZ ;  /* 0x000000040b0b7890 */ /* 0x000fe4000fffe0ff */
[----:B------:R-:W-:Y:S01]  /*22b0*/  UIADD3 UR19, UPT, UPT, UR19, 0x4, URZ ;  /* 0x0000000413137890 */ /* 0x000fe2000fffe0ff */
[----:B------:R-:W-:Y:S01]  /*22c0*/  UMOV UR4, UR15 ;  /* 0x0000000f00047c82 */ /* 0x000fe20008000000 */
[----:B------:R-:W-:Y:S01]  /*22d0*/  UMOV UR14, UR57 ;  /* 0x00000039000e7c82 */ /* 0x000fe20008000000 */
[----:B------:R-:W-:Y:S09]  /*22e0*/  BRA.U UP4, `(.L_x_33) ;  /* 0xfffffff904e07547 */ /* 0x000ff2000b83ffff */
.L_x_25:
[----:B------:R-:W-:Y:S01]  /*22f0*/  ULEA UR4, UR15, UR6, 0x3 ;  /* 0x000000060f047291 */ /* 0x000fe2000f8e18ff */
[----:B-1----:R-:W-:Y:S01]  /*2300*/  SHF.L.U32 R0, R12, 0x1f, RZ ;  /* 0x0000001f0c007819 */ /* 0x002fe200000006ff */
[----:B------:R-:W-:Y:S01]  /*2310*/  @!P2 SYNCS.ARRIVE.TRANS64.A1T0 RZ, [UR6+0xa8], RZ ;  /* 0x0000a8ffffffa9a7 */ /* 0x000fe20008100006 */
[----:B------:R-:W-:-:S06]  /*2320*/  UISETP.GT.AND UP0, UPT, UR64, UR63, UPT ;  /* 0x0000003f4000728c */ /* 0x000fcc000bf04270 */
[----:B--23--:R1:W2:Y:S03]  /*2330*/  SYNCS.PHASECHK.TRANS64.TRYWAIT P1, [UR4+0x30], R0 ;  /* 0x00003000ff0075a7 */ /* 0x00c2a60008021104 */
[----:B------:R-:W-:Y:S05]  /*2340*/  BRA.U !UP0, `(.L_x_34) ;  /* 0x0000000508287547 */ /* 0x000fea000b800000 */
[----:B------:R-:W-:Y:S01]  /*2350*/  UIADD3 UR29, UPT, UPT, UR68, UR14, URZ ;  /* 0x0000000e441d7290 */ /* 0x000fe2000fffe0ff */
[----:B------:R-:W-:-:S11]  /*2360*/  UMOV UR5, UR15 ;  /* 0x0000000f00057c82 */ /* 0x000fd60008000000 */
.L_x_42:
[----:B------:R-:W-:Y:S01]  /*2370*/  ULEA UR7, UR5, UR6, 0x3 ;  /* 0x0000000605077291 */ /* 0x000fe2000f8e18ff */
[----:B--2---:R-:W-:Y:S01]  /*2380*/  @P4 MOV R2, 0xe000 ;  /* 0x0000e00000024802 */ /* 0x004fe20000000f00 */
[----:B--23--:R-:W-:Y:S10]  /*2390*/  @P1 BRA `(.L_x_35) ;  /* 0x00000000000c1947 */ /* 0x00cff40003800000 */
[----:B------:R-:W-:-:S04]  /*23a0*/  SHF.L.U32 R3, R12, 0x1f, RZ ;  /* 0x0000001f0c037819 */ /* 0x000fc800000006ff */
[----:B------:R-:W2:Y:S02]  /*23b0*/  SYNCS.PHASECHK.TRANS64.TRYWAIT P0, [UR7+0x30], R3 ;  /* 0x00003003ff0075a7 */ /* 0x000ea40008001107 */
[----:B--2---:R-:W-:Y:S05]  /*23c0*/  @!P0 BRA `(.L_x_36) ;  /* 0x0000008000388947 */ /* 0x004fea0003800000 */
.L_x_35:
[----:B------:R2:W-:Y:S01]  /*23d0*/  @P4 SYNCS.ARRIVE.TRANS64 RZ, [UR7], R2 ;  /* 0x00000002ffff49a7 */ /* 0x0005e20008000007 */
[----:B------:R-:W-:-:S04]  /*23e0*/  ULOP3.LUT UR4, UR51, 0x2, URZ, 0xfc, !UPT ;  /* 0x0000000233047892 */ /* 0x000fc8000f8efcff */
[----:B------:R-:W-:-:S09]  /*23f0*/  UISETP.NE.AND UP0, UPT, UR4, 0x2, UPT ;  /* 0x000000020400788c */ /* 0x000fd2000bf05270 */
[----:B------:R-:W-:Y:S05]  /*2400*/  BRA.U UP0, `(.L_x_37) ;  /* 0x0000000100047547 */ /* 0x000fea000b800000 */
[----:B------:R-:W-:Y:S05]  /*2410*/  BPT.TRAP 0x1 ;  /* 0x000000040000795c */ /* 0x000fea0000300000 */
.L_x_37:
[----:B------:R-:W-:Y:S04]  /*2420*/  BSSY.RECONVERGENT B0, `(.L_x_38) ;  /* 0x0000003000007945 */ /* 0x000fe80003800200 */
[----:B------:R-:W-:Y:S05]  /*2430*/  @!P3 BRA `(.L_x_39) ;  /* 0x000000000004b947 */ /* 0x000fea0003800000 */
[----:B------:R-:W-:Y:S05]  /*2440*/  BPT.TRAP 0x1 ;  /* 0x000000040000795c */ /* 0x000fea0000300000 */
.L_x_39:
[----:B------:R-:W-:Y:S05]  /*2450*/  BSYNC.RECONVERGENT B0 ;  /* 0x0000000000007941 */ /* 0x000fea0003800200 */
.L_x_38:
        /* <DEDUP_REMOVED lines=16> */
[----:B------:R-:W-:-:S02]  /*2560*/  ULOP3.LUT UR16, UR52, UR4, URZ, 0xfc, !UPT ;  /* 0x0000000434107292 */ /* 0x000fc4000f8efcff */
[----:B------:R-:W-:Y:S02]  /*2570*/  ULOP3.LUT UR17, UR4, UR50, URZ, 0xfc, !UPT ;  /* 0x0000003204117292 */ /* 0x000fe4000f8efcff */
[----:B------:R-:W-:Y:S02]  /*2580*/  USHF.L.U32 UR34, UR14, 0x8, URZ ;  /* 0x000000080e227899 */ /* 0x000fe400080006ff */
[----:B------:R-:W-:Y:S02]  /*2590*/  ULOP3.LUT UR33, UR7, 0xfefffff8, URZ, 0xc0, !UPT ;  /* 0xfefffff807217892 */ /* 0x000fe4000f8ec0ff */
[----:B------:R-:W-:Y:S02]  /*25a0*/  UIADD3.X UR23, UPT, UPT, URZ, UR45, URZ, UP3, !UPT ;  /* 0x0000002dff177290 */ /* 0x000fe40009ffe4ff */
[----:B------:R-:W-:Y:S02]  /*25b0*/  UIADD3 UR32, UPT, UPT, UR6, 0x8400, UR32 ;  /* 0x0000840006207890 */ /* 0x000fe4000fffe020 */
[----:B------:R-:W-:-:S02]  /*25c0*/  UPRMT UR4, URZ, 0x5410, UR43 ;  /* 0x00005410ff047896 */ /* 0x000fc4000800002b */
[----:B------:R-:W-:Y:S02]  /*25d0*/  UIADD3.X UR9, UPT, UPT, URZ, UR45, URZ, UP2, !UPT ;  /* 0x0000002dff097290 */ /* 0x000fe400097fe4ff */
[----:B------:R-:W-:Y:S02]  /*25e0*/  UIADD3 UR24, UPT, UPT, UR6, 0x20400, UR24 ;  /* 0x0002040006187890 */ /* 0x000fe4000fffe018 */
[----:B------:R-:W-:Y:S02]  /*25f0*/  UPRMT UR10, URZ, 0x5410, UR47 ;  /* 0x00005410ff0a7896 */ /* 0x000fe4000800002f */
[----:B------:R-:W-:Y:S02]  /*2600*/  USHF.L.U32 UR11, UR14, 0x2, URZ ;  /* 0x000000020e0b7899 */ /* 0x000fe400080006ff */
[----:B------:R-:W-:Y:S01]  /*2610*/  UIADD3 UR30, UP1, UPT, UR44, 0x280, URZ ;  /* 0x000002802c1e7890 */ /* 0x000fe2000ff3e0ff */
[----:B------:R-:W-:Y:S01]  /*2620*/  UMOV UR40, 0x0 ;  /* 0x0000000000287882 */ /* 0x000fe20000000000 */
[----:B------:R-:W-:Y:S01]  /*2630*/  UMOV UR41, 0x10000000 ;  /* 0x1000000000297882 */ /* 0x000fe20000000000 */
[----:B------:R-:W-:Y:S01]  /*2640*/  UIADD3 UR38, UP0, UPT, UR44, 0x380, URZ ;  /* 0x000003802c267890 */ /* 0x000fe2000ff1e0ff */
[----:B------:R4:W-:Y:S01]  /*2650*/  UTMALDG.3D.MULTICAST.2CTA [UR32], [UR22], UR4, desc[UR40] ;  /* 0x00002820160073b4 */ /* 0x0009e20008211804 */
[----:B------:R-:W-:Y:S01]  /*2660*/  UMOV UR28, UR36 ;  /* 0x00000024001c7c82 */ /* 0x000fe20008000000 */
[----:B------:R-:W-:Y:S01]  /*2670*/  UMOV UR25, UR33 ;  /* 0x0000002100197c82 */ /* 0x000fe20008000000 */
[----:B------:R-:W-:Y:S01]  /*2680*/  UMOV UR26, UR34 ;  /* 0x00000022001a7c82 */ /* 0x000fe20008000000 */
[----:B------:R-:W-:-:S02]  /*2690*/  UIADD3.X UR31, UPT, UPT, URZ, UR45, URZ, UP1, !UPT ;  /* 0x0000002dff1f7290 */ /* 0x000fc40008ffe4ff */
[----:B------:R-:W-:Y:S02]  /*26a0*/  ULOP3.LUT UR19, UR11, 0x2, UR56, 0xf8, !UPT ;  /* 0x000000020b137892 */ /* 0x000fe4000f8ef838 */
[----:B------:R-:W-:Y:S01]  /*26b0*/  UIADD3 UR16, UPT, UPT, UR6, 0x2c400, UR16 ;  /* 0x0002c40006107890 */ /* 0x000fe2000fffe010 */
[----:B------:R2:W-:Y:S01]  /*26c0*/  UTMALDG.3D.MULTICAST.2CTA [UR24], [UR8], UR10, desc[UR40] ;  /* 0x00002818080073b4 */ /* 0x0005e2000821180a */
[----:B------:R-:W-:Y:S02]  /*26d0*/  UIADD3 UR11, UPT, UPT, UR53, UR11, URZ ;  /* 0x0000000b350b7290 */ /* 0x000fe4000fffe0ff */
[----:B------:R-:W-:Y:S01]  /*26e0*/  UIADD3.X UR39, UPT, UPT, URZ, UR45, URZ, UP0, !UPT ;  /* 0x0000002dff277290 */ /* 0x000fe200087fe4ff */
[----:B------:R-:W-:Y:S01]  /*26f0*/  UMOV UR18, URZ ;  /* 0x000000ff00127c82 */ /* 0x000fe20008000000 */
[----:B------:R-:W-:Y:S01]  /*2700*/  UMOV UR21, UR36 ;  /* 0x0000002400157c82 */ /* 0x000fe20008000000 */
[----:B------:R-:W-:Y:S01]  /*2710*/  UMOV UR13, UR36 ;  /* 0x00000024000d7c82 */ /* 0x000fe20008000000 */
[----:B----4-:R-:W-:-:S02]  /*2720*/  UPRMT UR22, URZ, 0x5410, UR46 ;  /* 0x00005410ff167896 */ /* 0x010fc4000800002e */
[----:B--2---:R-:W-:Y:S01]  /*2730*/  UIADD3 UR8, UPT, UPT, UR6, 0x2f400, UR17 ;  /* 0x0002f40006087890 */ /* 0x004fe2000fffe011 */
[----:B------:R-:W-:Y:S02]  /*2740*/  UMOV UR9, UR33 ;  /* 0x0000002100097c82 */ /* 0x000fe40008000000 */
[----:B------:R-:W-:Y:S01]  /*2750*/  UMOV UR17, UR33 ;  /* 0x0000002100117c82 */ /* 0x000fe20008000000 */
[----:B------:R-:W-:Y:S01]  /*2760*/  UMOV UR10, UR18 ;  /* 0x00000012000a7c82 */ /* 0x000fe20008000000 */
[----:B------:R4:W-:Y:S04]  /*2770*/  UTMALDG.4D.MULTICAST.2CTA [UR16], [UR30], UR4, desc[UR40] ;  /* 0x000028101e0073b4 */ /* 0x0009e80008219804 */
[----:B------:R4:W-:Y:S02]  /*2780*/  UTMALDG.4D.MULTICAST.2CTA [UR8], [UR38], UR22, desc[UR40] ;  /* 0x00002808260073b4 */ /* 0x0009e40008219816 */
[----:B----4-:R-:W-:Y:S01]  /*2790*/  NOP ;  /* 0x0000000000007918 */ /* 0x010fe20000000000 */
.L_x_41:
[----:B------:R-:W-:Y:S05]  /*27a0*/  BSYNC.RECONVERGENT B0 ;  /* 0x0000000000007941 */ /* 0x000fea0003800200 */
.L_x_40:
[----:B------:R-:W-:Y:S01]  /*27b0*/  UIADD3 UR14, UPT, UPT, UR14, 0x1, URZ ;  /* 0x000000010e0e7890 */ /* 0x000fe2000fffe0ff */
[----:B------:R-:W-:-:S03]  /*27c0*/  UMOV UR5, UR15 ;  /* 0x0000000f00057c82 */ /* 0x000fc60008000000 */
[----:B------:R-:W-:-:S09]  /*27d0*/  UISETP.NE.AND UP0, UPT, UR14, UR29, UPT ;  /* 0x0000001d0e00728c */ /* 0x000fd2000bf05270 */
[----:B------:R-:W-:Y:S05]  /*27e0*/  BRA.U UP0, `(.L_x_42) ;  /* 0xfffffff900e07547 */ /* 0x000fea000b83ffff */
.L_x_34:
[C---:B------:R-:W-:Y:S01]  /*27f0*/  LEA R3, R11.reuse, UR6, 0x3 ;  /* 0x000000060b037c11 */ /* 0x040fe2000f8e18ff */
[----:B------:R-:W-:Y:S01]  /*2800*/  NOP ;  /* 0x0000000000007918 */ /* 0x000fe20000000000 */
[----:B-1----:R-:W-:Y:S02]  /*2810*/  SHF.L.U32 R0, R10, 0x1f, RZ ;  /* 0x0000001f0a007819 */ /* 0x002fe400000006ff */
[----:B------:R-:W-:Y:S02]  /*2820*/  LEA R5, R11, UR6, 0x4 ;  /* 0x000000060b057c11 */ /* 0x000fe4000f8e20ff */
[----:B------:R-:W1:Y:S02]  /*2830*/  SYNCS.PHASECHK.TRANS64.TRYWAIT P0, [R3+URZ+0xb0], R0 ;  /* 0x0000b000030075a7 */ /* 0x000e6400080011ff */
[----:B-1----:R-:W-:Y:S05]  /*2840*/  @!P0 BRA `(.L_x_43) ;  /* 0x0000007c00308947 */ /* 0x002fea0003800000 */
.L_x_156:
[----:B------:R-:W4:Y:S01]  /*2850*/  LDS.128 R4, [R5+0x120] ;  /* 0x0001200005047984 */ /* 0x000f220000000c00 */
[----:B------:R-:W-:Y:S01]  /*2860*/  UISETP.GE.AND UP0, UPT, UR42, 0x1, UPT ;  /* 0x000000012a00788c */ /* 0x000fe2000bf06270 */
[----:B------:R-:W-:Y:S01]  /*2870*/  @!PT LDS RZ, [RZ] ;  /* 0x00000000fffff984 */ /* 0x000fe20000000800 */
[----:B------:R-:W-:Y:S01]  /*2880*/  @!PT LDS RZ, [RZ] ;  /* 0x00000000fffff984 */ /* 0x000fe20000000800 */
[----:B------:R-:W-:Y:S01]  /*2890*/  @!PT LDS RZ, [RZ] ;  /* 0x00000000fffff984 */ /* 0x000fe20000000800 */
[----:B------:R-:W-:Y:S01]  /*28a0*/  @!PT LDS RZ, [RZ] ;  /* 0x00000000fffff984 */ /* 0x000fe20000000800 */
[----:B------:R1:W-:Y:S06]  /*28b0*/  MEMBAR.ALL.CTA ;  /* 0x0000000000007992 */ /* 0x0003ec0000008000 */
[----:B-1----:R-:W1:Y:S01]  /*28c0*/  FENCE.VIEW.ASYNC.S ;  /* 0x00000000000073c6 */ /* 0x002e620000000000 */
[----:B----4-:R-:W-:-:S13]  /*28d0*/  LOP3.LUT P0, RZ, R6, 0x1, RZ, 0xc0, !PT ;  /* 0x0000000106ff7812 */ /* 0x010fda000780c0ff */
[----:B-1----:R-:W-:Y:S01]  /*28e0*/  VOTEU.ANY UP1, P0 ;  /* 0x0000000000ff7886 */ /* 0x002fe20000020100 */
[----:B------:R-:W-:-:S13]  /*28f0*/  PLOP3.LUT P0, PT, PT, PT, UP1, 0x80, 0x8 ;  /* 0x000000000008781c */ /* 0x000fda0003f0f018 */
[----:B------:R-:W-:Y:S02]  /*2900*/  @P0 LOP3.LUT R0, R5, 0xffff, RZ, 0xc0, !PT ;  /* 0x0000ffff05000812 */ /* 0x000fe400078ec0ff */
[----:B--2---:R-:W-:Y:S02]  /*2910*/  @P0 MOV R2, R4 ;  /* 0x0000000400020202 */ /* 0x004fe40000000f00 */
[----:B------:R-:W-:Y:S01]  /*2920*/  @P0 R2UR UR5, R0 ;  /* 0x00000000000502ca */ /* 0x000fe200000e0000 */
[----:B------:R-:W-:Y:S01]  /*2930*/  VIADD R0, R3, 0xc0 ;  /* 0x000000c003007836 */ /* 0x000fe20000000000 */
[----:B------:R-:W-:Y:S02]  /*2940*/  @P0 SHF.R.U32.HI R4, RZ, 0x10, R5 ;  /* 0x00000010ff040819 */ /* 0x000fe40000011605 */
[----:B------:R-:W-:Y:S02]  /*2950*/  @P0 R2UR UR7, R2 ;  /* 0x00000000020702ca */ /* 0x000fe400000e0000 */
[----:B------:R-:W-:-:S02]  /*2960*/  PRMT R0, RZ, 0x654, R0 ;  /* 0x00000654ff007816 */ /* 0x000fc40000000000 */
[----:B------:R-:W-:Y:S02]  /*2970*/  @P0 R2UR UR4, R4 ;  /* 0x00000000040402ca */ /* 0x000fe400000e0000 */
[----:B------:R1:W-:Y:S03]  /*2980*/  SYNCS.ARRIVE.TRANS64.RED.A1T0 RZ, [R0+URZ], RZ ;  /* 0x000000ff00ff79a7 */ /* 0x0003e600081004ff */
[----:B------:R-:W-:-:S04]  /*2990*/  @UP1 UMOV UR58, UR5 ;  /* 0x00000005003a1c82 */ /* 0x000fc80008000000 */
[----:B------:R-:W-:-:S04]  /*29a0*/  @UP1 UMOV UR59, UR7 ;  /* 0x00000007003b1c82 */ /* 0x000fc80008000000 */
[----:B------:R-:W-:Y:S01]  /*29b0*/  @UP1 UMOV UR36, UR4 ;  /* 0x0000000400241c82 */ /* 0x000fe20008000000 */
[----:B------:R-:W-:Y:S05]  /*29c0*/  BRA.U !UP0, `(.L_x_44) ;  /* 0x0000000108d47547 */ /* 0x000fea000b800000 */
[----:B------:R-:W2:Y:S01]  /*29d0*/  LDCU.128 UR16, c[0x0][0xf10] ;  /* 0x0001e200ff1077ac */ /* 0x000ea20008000c00 */
[----:B------:R-:W4:Y:S01]  /*29e0*/  LDCU UR22, c[0x0][0xf20] ;  /* 0x0001e400ff1677ac */ /* 0x000f220008000800 */
[----:B------:R-:W3:Y:S01]  /*29f0*/  LDCU UR14, c[0x0][0xf0c] ;  /* 0x0001e180ff0e77ac */ /* 0x000ee20008000800 */
[----:B------:R-:W1:Y:S01]  /*2a00*/  LDCU.64 UR8, c[0x0][0xf28] ;  /* 0x0001e500ff0877ac */ /* 0x000e620008000a00 */
[----:B------:R-:W-:Y:S02]  /*2a10*/  UISETP.NE.AND UP3, UPT, UR42, 0x1, UPT ;  /* 0x000000012a00788c */ /* 0x000fe4000bf65270 */
[----:B--2---:R-:W-:Y:S02]  /*2a20*/  UIMAD.WIDE.U32 UR10, UR61, UR19, URZ ;  /* 0x000000133d0a72a5 */ /* 0x004fe4000f8e00ff */
[----:B------:R-:W-:Y:S02]  /*2a30*/  UIMAD.WIDE.U32 UR4, UR62, UR16, URZ ;  /* 0x000000103e0472a5 */ /* 0x000fe4000f8e00ff */
[----:B------:R-:W-:-:S02]  /*2a40*/  UISETP.NE.AND UP0, UPT, UR18, 0x1, UPT ;  /* 0x000000011200788c */ /* 0x000fc4000bf05270 */
[----:B------:R-:W-:Y:S01]  /*2a50*/  UIMAD.WIDE.U32 UR20, UR58, UR19, URZ ;  /* 0x000000133a1472a5 */ /* 0x000fe2000f8e00ff */
[----:B------:R-:W-:Y:S02]  /*2a60*/  UMOV UR10, UR11 ;  /* 0x0000000b000a7c82 */ /* 0x000fe40008000000 */
[----:B------:R-:W-:Y:S01]  /*2a70*/  UMOV UR4, UR5 ;  /* 0x0000000500047c82 */ /* 0x000fe20008000000 */
[----:B----4-:R-:W-:Y:S02]  /*2a80*/  USHF.R.U32.HI UR10, URZ, UR22, UR10 ;  /* 0x00000016ff0a7299 */ /* 0x010fe4000801160a */
[----:B---3--:R-:W-:Y:S02]  /*2a90*/  UISETP.NE.AND UP2, UPT, UR14, 0x1, UPT ;  /* 0x000000010e00788c */ /* 0x008fe4000bf45270 */
[----:B------:R-:W-:Y:S02]  /*2aa0*/  USHF.R.U32.HI UR4, URZ, UR17, UR4 ;  /* 0x00000011ff047299 */ /* 0x000fe40008011604 */
[----:B------:R-:W-:-:S02]  /*2ab0*/  USEL UR5, UR61, UR10, !UP0 ;  /* 0x0000000a3d057287 */ /* 0x000fc4000c000000 */
[----:B------:R-:W-:Y:S02]  /*2ac0*/  USEL UR7, UR62, UR4, !UP2 ;  /* 0x000000043e077287 */ /* 0x000fe4000d000000 */
[----:B-1----:R-:W-:Y:S01]  /*2ad0*/  UIMAD.WIDE.U32 UR10, UR5, UR8, URZ ;  /* 0x00000008050a72a5 */ /* 0x002fe2000f8e00ff */
[----:B------:R-:W-:Y:S01]  /*2ae0*/  UMOV UR4, UR21 ;  /* 0x0000001500047c82 */ /* 0x000fe20008000000 */
[----:B------:R-:W-:Y:S02]  /*2af0*/  UIMAD.WIDE.U32 UR12, UR59, UR16, URZ ;  /* 0x000000103b0c72a5 */ /* 0x000fe4000f8e00ff */
[----:B------:R-:W-:-:S03]  /*2b00*/  UIMAD.WIDE.U32 UR20, UR7, UR8, URZ ;  /* 0x00000008071472a5 */ /* 0x000fc6000f8e00ff */
[----:B------:R-:W-:Y:S01]  /*2b10*/  UMOV UR10, UR11 ;  /* 0x0000000b000a7c82 */ /* 0x000fe20008000000 */
[----:B------:R-:W-:Y:S02]  /*2b20*/  USHF.R.U32.HI UR4, URZ, UR22, UR4 ;  /* 0x00000016ff047299 */ /* 0x000fe40008011604 */
[----:B------:R-:W-:Y:S01]  /*2b30*/  @UP3 USHF.R.U32.HI UR5, URZ, UR9, UR10 ;  /* 0x00000009ff053299 */ /* 0x000fe2000801160a */
[----:B------:R-:W-:Y:S01]  /*2b40*/  UMOV UR12, UR13 ;  /* 0x0000000d000c7c82 */ /* 0x000fe20008000000 */
[----:B------:R-:W-:Y:S01]  /*2b50*/  UMOV UR20, UR21 ;  /* 0x0000001500147c82 */ /* 0x000fe20008000000 */
[----:B------:R-:W-:Y:S02]  /*2b60*/  USHF.R.U32.HI UR17, URZ, UR17, UR12 ;  /* 0x00000011ff117299 */ /* 0x000fe4000801160c */
[----:B------:R-:W-:Y:S02]  /*2b70*/  USEL UR4, UR58, UR4, !UP0 ;  /* 0x000000043a047287 */ /* 0x000fe4000c000000 */
[----:B------:R-:W-:-:S02]  /*2b80*/  @UP3 USHF.R.U32.HI UR7, URZ, UR9, UR20 ;  /* 0x00000009ff073299 */ /* 0x000fc40008011614 */
[----:B------:R-:W-:Y:S02]  /*2b90*/  UIMAD UR10, UR42, UR5, URZ ;  /* 0x000000052a0a72a4 */ /* 0x000fe4000f8e02ff */
[----:B------:R-:W-:Y:S02]  /*2ba0*/  USEL UR5, UR59, UR17, !UP2 ;  /* 0x000000113b057287 */ /* 0x000fe4000d000000 */
[----:B------:R-:W-:Y:S02]  /*2bb0*/  UIMAD UR12, UR42, UR7, URZ ;  /* 0x000000072a0c72a4 */ /* 0x000fe4000f8e02ff */
[----:B------:R-:W-:Y:S02]  /*2bc0*/  UISETP.GE.AND UP0, UPT, UR4, UR10, UPT ;  /* 0x0000000a0400728c */ /* 0x000fe4000bf06270 */
[----:B------:R-:W-:Y:S02]  /*2bd0*/  UIMAD.WIDE.U32 UR10, UR4, UR8, URZ ;  /* 0x00000008040a72a5 */ /* 0x000fe4000f8e00ff */
[----:B------:R-:W-:-:S02]  /*2be0*/  UISETP.GE.OR UP0, UPT, UR5, UR12, UP0 ;  /* 0x0000000c0500728c */ /* 0x000fc40008706670 */
[----:B------:R-:W-:Y:S02]  /*2bf0*/  UIMAD.WIDE.U32 UR12, UR5, UR8, URZ ;  /* 0x00000008050c72a5 */ /* 0x000fe4000f8e00ff */
[----:B------:R-:W-:Y:S01]  /*2c00*/  UIADD3 UR12, UPT, UPT, -UR5, URZ, URZ ;  /* 0x000000ff050c7290 */ /* 0x000fe2000fffe1ff */
[----:B------:R-:W-:Y:S01]  /*2c10*/  UMOV UR10, UR11 ;  /* 0x0000000b000a7c82 */ /* 0x000fe20008000000 */
[----:B------:R-:W-:Y:S02]  /*2c20*/  UIADD3 UR11, UPT, UPT, -UR4, URZ, URZ ;  /* 0x000000ff040b7290 */ /* 0x000fe4000fffe1ff */
[----:B------:R-:W-:-:S03]  /*2c30*/  USHF.R.U32.HI UR10, URZ, UR9, UR10 ;  /* 0x00000009ff0a7299 */ /* 0x000fc6000801160a */
[----:B------:R-:W-:Y:S01]  /*2c40*/  @!UP0 UMOV UR8, UR13 ;  /* 0x0000000d00088c82 */ /* 0x000fe20008000000 */
[----:B------:R-:W-:Y:S02]  /*2c50*/  UIMAD UR11, UR18, UR11, UR58 ;  /* 0x0000000b120b72a4 */ /* 0x000fe4000f8e023a */
[----:B------:R-:W-:Y:S02]  /*2c60*/  USEL UR10, UR4, UR10, !UP3 ;  /* 0x0000000a040a7287 */ /* 0x000fe4000d800000 */
[----:B------:R-:W-:Y:S02]  /*2c70*/  @!UP0 USHF.R.U32.HI UR8, URZ, UR9, UR8 ;  /* 0x00000009ff088299 */ /* 0x000fe40008011608 */
[----:B------:R-:W-:Y:S02]  /*2c80*/  UIADD3 UR9, UPT, UPT, -UR10, URZ, URZ ;  /* 0x000000ff0a097290 */ /* 0x000fe4000fffe1ff */
[----:B------:R-:W-:Y:S02]  /*2c90*/  @!UP0 USEL UR8, UR5, UR8, !UP3 ;  /* 0x0000000805088287 */ /* 0x000fe4000d800000 */
[----:B------:R-:W-:-:S02]  /*2ca0*/  UIMAD UR9, UR42, UR9, UR4 ;  /* 0x000000092a0972a4 */ /* 0x000fc4000f8e0204 */
[----:B------:R-:W-:Y:S02]  /*2cb0*/  @!UP0 UIADD3 UR10, UPT, UPT, UR10, -UR8, URZ ;  /* 0x800000080a0a8290 */ /* 0x000fe4000fffe0ff */
[----:B------:R-:W-:Y:S02]  /*2cc0*/  @!UP0 UIMAD UR8, UR9, UR7, UR8 ;  /* 0x00000007090882a4 */ /* 0x000fe4000f8e0208 */
[----:B------:R-:W-:Y:S02]  /*2cd0*/  @!UP0 UIMAD UR4, UR42, UR10, UR5 ;  /* 0x0000000a2a0482a4 */ /* 0x000fe4000f8e0205 */
[----:B------:R-:W-:Y:S02]  /*2ce0*/  UIMAD UR7, UR14, UR12, UR59 ;  /* 0x0000000c0e0772a4 */ /* 0x000fe4000f8e023b */
[----:B------:R-:W-:Y:S01]  /*2cf0*/  UIMAD UR58, UR4, UR18, UR11 ;  /* 0x00000012043a72a4 */ /* 0x000fe2000f8e020b */
[----:B------:R-:W-:Y:S02]  /*2d00*/  @!UP0 UMOV UR5, UR8 ;  /* 0x0000000800058c82 */ /* 0x000fe40008000000 */
[----:B------:R-:W-:-:S12]  /*2d10*/  UIMAD UR59, UR5, UR14, UR7 ;  /* 0x0000000e053b72a4 */ /* 0x000fd8000f8e0207 */
.L_x_44:
[----:B------:R-:W2:Y:S02]  /*2d20*/  LDCU UR4, c[0x0][0xf30] ;  /* 0x0001e600ff0477ac */ /* 0x000ea40008000800 */
[----:B--2---:R-:W-:-:S09]  /*2d30*/  UISETP.NE.AND UP0, UPT, UR4, 0x1, UPT ;  /* 0x000000010400788c */ /* 0x004fd2000bf05270 */
[----:B------:R-:W-:Y:S05]  /*2d40*/  BRA.U UP0, `(.L_x_45) ;  /* 0x0000000100447547 */ /* 0x000fea000b800000 */
[----:B------:R-:W2:Y:S01]  /*2d50*/  LDCU.128 UR16, c[0x0][0xf10] ;  /* 0x0001e200ff1077ac */ /* 0x000ea20008000c00 */
[----:B------:R-:W4:Y:S01]  /*2d60*/  LDCU UR10, c[0x0][0xf0c] ;  /* 0x0001e180ff0a77ac */ /* 0x000f220008000800 */
[----:B------:R-:W1:Y:S01]  /*2d70*/  LDCU UR7, c[0x0][0xf20] ;  /* 0x0001e400ff0777ac */ /* 0x000e620008000800 */
[----:B--2---:R-:W-:Y:S02]  /*2d80*/  UIMAD.WIDE.U32 UR8, UR59, UR16, URZ ;  /* 0x000000103b0872a5 */ /* 0x004fe4000f8e00ff */
[----:B------:R-:W-:Y:S02]  /*2d90*/  UIMAD.WIDE.U32 UR4, UR58, UR19, URZ ;  /* 0x000000133a0472a5 */ /* 0x000fe4000f8e00ff */
[----:B----4-:R-:W-:Y:S02]  /*2da0*/  UISETP.NE.AND UP2, UPT, UR10, 0x1, UPT ;  /* 0x000000010a00788c */ /* 0x010fe4000bf45270 */
[----:B------:R-:W-:Y:S01]  /*2db0*/  UISETP.NE.AND UP0, UPT, UR18, 0x1, UPT ;  /* 0x000000011200788c */ /* 0x000fe2000bf05270 */
[----:B------:R-:W-:-:S02]  /*2dc0*/  UMOV UR8, UR9 ;  /* 0x0000000900087c82 */ /* 0x000fc40008000000 */
[----:B------:R-:W-:Y:S01]  /*2dd0*/  UMOV UR4, UR5 ;  /* 0x0000000500047c82 */ /* 0x000fe20008000000 */
[----:B------:R-:W-:Y:S02]  /*2de0*/  USHF.R.U32.HI UR17, URZ, UR17, UR8 ;  /* 0x00000011ff117299 */ /* 0x000fe40008011608 */
[----:B-1----:R-:W-:Y:S02]  /*2df0*/  USHF.R.U32.HI UR4, URZ, UR7, UR4 ;  /* 0x00000007ff047299 */ /* 0x002fe40008011604 */
[----:B------:R-:W-:Y:S02]  /*2e00*/  USEL UR5, UR59, UR17, !UP2 ;  /* 0x000000113b057287 */ /* 0x000fe4000d000000 */
[----:B------:R-:W-:-:S04]  /*2e10*/  USEL UR4, UR58, UR4, !UP0 ;  /* 0x000000043a047287 */ /* 0x000fc8000c000000 */
[----:B------:R-:W-:Y:S02]  /*2e20*/  UIADD3 UR7, UPT, UPT, UR5, -UR4, URZ ;  /* 0x8000000405077290 */ /* 0x000fe4000fffe0ff */
[----:B------:R-:W-:Y:S02]  /*2e30*/  UIADD3 UR4, UPT, UPT, -UR5, UR4, URZ ;  /* 0x0000000405047290 */ /* 0x000fe4000fffe1ff */
[----:B------:R-:W-:Y:S02]  /*2e40*/  UIMAD UR58, UR7, UR18, UR58 ;  /* 0x00000012073a72a4 */ /* 0x000fe4000f8e023a */
[----:B------:R-:W-:-:S12]  /*2e50*/  UIMAD UR59, UR4, UR10, UR59 ;  /* 0x0000000a043b72a4 */ /* 0x000fd8000f8e023b */
.L_x_45:
[----:B------:R-:W-:Y:S01]  /*2e60*/  VIADD R11, R11, 0x1 ;  /* 0x000000010b0b7836 */ /* 0x000fe20000000000 */
[----:B------:R-:W-:Y:S02]  /*2e70*/  R2UR UR5, R87 ;  /* 0x00000000570572ca */ /* 0x000fe400000e0000 */
[----:B------:R-:W-:Y:S02]  /*2e80*/  R2UR UR4, R86 ;  /* 0x00000000560472ca */ /* 0x000fe400000e0000 */
[C---:B------:R-:W-:Y:S02]  /*2e90*/  ISETP.NE.AND P0, PT, R11.reuse, 0x2, PT ;  /* 0x000000020b00780c */ /* 0x040fe40003f05270 */
[----:B------:R-:W-:Y:S02]  /*2ea0*/  PLOP3.LUT P2, PT, PT, PT, PT, 0x80, 0x8 ;  /* 0x000000000008781c */ /* 0x000fe40003f4f070 */
[----:B------:R-:W-:Y:S02]  /*2eb0*/  SEL R3, RZ, 0x1, P0 ;  /* 0x00000001ff037807 */ /* 0x000fe40000000000 */
[----:B------:R-:W-:-:S02]  /*2ec0*/  SEL R11, R11, RZ, P0 ;  /* 0x000000ff0b0b7207 */ /* 0x000fc40000000000 */
[----:B------:R-:W-:Y:S01]  /*2ed0*/  LOP3.LUT R10, R10, R3, RZ, 0x3c, !PT ;  /* 0x000000030a0a7212 */ /* 0x000fe200078e3cff */
[----:B------:R-:W-:Y:S02]  /*2ee0*/  UIADD3 UR20, UPT, UPT, UR59, UR5, URZ ;  /* 0x000000053b147290 */ /* 0x000fe4000fffe0ff */
[----:B------:R-:W-:Y:S01]  /*2ef0*/  UIADD3 UR12, UPT, UPT, UR58, UR4, URZ ;  /* 0x000000043a0c7290 */ /* 0x000fe2000fffe0ff */
[----:B------:R-:W-:Y:S11]  /*2f00*/  BRA.U UP1, `(.L_x_46) ;  /* 0xffffffed01447547 */ /* 0x000ff6000b83ffff */
[----:B------:R-:W-:Y:S01]  /*2f10*/  UIADD3 UR7, UPT, UPT, UR6, 0x30, URZ ;  /* 0x0000003006077890 */ /* 0x000fe2000fffe0ff */
[----:B------:R-:W-:-:S03]  /*2f20*/  SHF.L.U32 R3, R12, 0x1f, RZ ;  /* 0x0000001f0c037819 */ /* 0x000fc600000006ff */
[----:B------:R-:W-:-:S09]  /*2f30*/  ULEA UR4, UR15, UR7, 0x3 ;  /* 0x000000070f047291 */ /* 0x000fd2000f8e18ff */
[----:B------:R-:W2:Y:S02]  /*2f40*/  SYNCS.PHASECHK.TRANS64.TRYWAIT P0, [UR4], R3 ;  /* 0x00000003ff0075a7 */ /* 0x000ea40008001104 */
[----:B--2---:R-:W-:Y:S05]  /*2f50*/  @!P0 BRA `(.L_x_47) ;  /* 0x0000007400808947 */ /* 0x004fea0003800000 */
.L_x_158:
[----:B------:R-:W-:-:S04]  /*2f60*/  UIADD3 UR4, UPT, UPT, UR15, 0x1, URZ ;  /* 0x000000010f047890 */ /* 0x000fc8000fffe0ff */
[----:B------:R-:W-:-:S04]  /*2f70*/  UISETP.NE.AND UP0, UPT, UR4, 0x6, UPT ;  /* 0x000000060400788c */ /* 0x000fc8000bf05270 */
[----:B------:R-:W-:Y:S02]  /*2f80*/  USEL UR6, URZ, 0x1, UP0 ;  /* 0x00000001ff067887 */ /* 0x000fe40008000000 */
[----:B------:R-:W-:-:S04]  /*2f90*/  USEL UR4, UR4, URZ, UP0 ;  /* 0x000000ff04047287 */ /* 0x000fc80008000000 */
[----:B------:R-:W-:Y:S01]  /*2fa0*/  ULEA UR5, UR4, UR7, 0x3 ;  /* 0x0000000704057291 */ /* 0x000fe2000f8e18ff */
[----:B------:R-:W-:-:S04]  /*2fb0*/  LOP3.LUT R2, R12, UR6, RZ, 0x3c, !PT ;  /* 0x000000060c027c12 */ /* 0x000fc8000f8e3cff */
[----:B-1----:R-:W-:-:S04]  /*2fc0*/  SHF.L.U32 R3, R2, 0x1f, RZ ;  /* 0x0000001f02037819 */ /* 0x002fc800000006ff */
[----:B------:R-:W1:Y:S02]  /*2fd0*/  SYNCS.PHASECHK.TRANS64.TRYWAIT P0, [UR5], R3 ;  /* 0x00000003ff0075a7 */ /* 0x000e640008001105 */
[----:B-1----:R-:W-:Y:S05]  /*2fe0*/  @!P0 BRA `(.L_x_48) ;  /* 0x0000007400748947 */ /* 0x002fea0003800000 */
.L_x_160:
        /* <DEDUP_REMOVED lines=9> */
.L_x_162:
        /* <DEDUP_REMOVED lines=9> */
.L_x_164:
        /* <DEDUP_REMOVED lines=9> */
.L_x_166:
[----:B------:R-:W-:-:S04]  /*31a0*/  UIADD3 UR4, UPT, UPT, UR4, 0x1, URZ ;  /* 0x0000000104047890 */ /* 0x000fc8000fffe0ff */
[----:B------:R-:W-:-:S04]  /*31b0*/  UISETP.NE.AND UP0, UPT, UR4, 0x6, UPT ;  /* 0x000000060400788c */ /* 0x000fc8000bf05270 */
[----:B------:R-:W-:Y:S02]  /*31c0*/  USEL UR5, URZ, 0x1, UP0 ;  /* 0x00000001ff057887 */ /* 0x000fe40008000000 */
[----:B------:R-:W-:-:S04]  /*31d0*/  USEL UR4, UR4, URZ, UP0 ;  /* 0x000000ff04047287 */ /* 0x000fc80008000000 */
[----:B------:R-:W-:Y:S01]  /*31e0*/  ULEA UR4, UR4, UR7, 0x3 ;  /* 0x0000000704047291 */ /* 0x000fe2000f8e18ff */
[----:B-1----:R-:W-:-:S04]  /*31f0*/  LOP3.LUT R3, R2, UR5, RZ, 0x3c, !PT ;  /* 0x0000000502037c12 */ /* 0x002fc8000f8e3cff */
[----:B------:R-:W-:Y:S01]  /*3200*/  SHF.L.U32 R3, R3, 0x1f, RZ ;  /* 0x0000001f03037819 */ /* 0x000fe200000006ff */
[----:B------:R-:W-:-:S07]  /*3210*/  IMAD.U32 R0, RZ, RZ, UR4 ;  /* 0x00000004ff007e24 */ /* 0x000fce000f8e00ff */
.L_x_52:
[----:B-1----:R1:W2:Y:S02]  /*3220*/  SYNCS.PHASECHK.TRANS64.TRYWAIT P0, [R0+URZ], R3 ;  /* 0x00000003000075a7 */ /* 0x0022a400080011ff */
[----:B--2---:R-:W-:Y:S05]  /*3230*/  @!P0 NANOSLEEP.SYNCS 0x989680 ;  /* 0x009896800000895d */ /* 0x004fea0003900000 */
[----:B------:R-:W2:Y:S02]  /*3240*/  @!P0 SYNCS.PHASECHK.TRANS64 P0, [R0+URZ], R3 ;  /* 0x00000003000085a7 */ /* 0x000ea400080010ff */
[----:B--2---:R-:W-:Y:S05]  /*3250*/  @P0 EXIT ;  /* 0x000000000000094d */ /* 0x004fea0003800000 */
[----:B------:R-:W-:Y:S05]  /*3260*/  BRA `(.L_x_52) ;  /* 0xfffffffc00ec7947 */ /* 0x000fea000383ffff */
.L_x_22:
[----:B------:R-:W-:-:S04]  /*3270*/  UISETP.NE.AND UP0, UPT, UR60, URZ, UPT ;  /* 0x000000ff3c00728c */ /* 0x000fc8000bf05270 */
[----:B------:R-:W-:-:S09]  /*3280*/  UISETP.NE.OR UP0, UPT, UR21, 0x1, UP0 ;  /* 0x000000011500788c */ /* 0x000fd20008705670 */
[----:B------:R-:W-:Y:S05]  /*3290*/  BRA.U UP0, `(.L_x_53) ;  /* 0x0000000500487547 */ /* 0x000fea000b800000 */
[----:B------:R-:W-:Y:S01]  /*32a0*/  ISETP.GE.U32.AND P2, PT, R0, 0x8, PT ;  /* 0x000000080000780c */ /* 0x000fe20003f46070 */
[----:B------:R-:W-:Y:S01]  /*32b0*/  IMAD.MOV.U32 R12, RZ, RZ, 0x1 ;  /* 0x00000001ff0c7424 */ /* 0x000fe200078e00ff */
[----:B------:R-:W-:Y:S02]  /*32c0*/  CS2R R10, SRZ ;  /* 0x00000000000a7805 */ /* 0x000fe4000001ff00 */
[----:B------:R-:W-:Y:S01]  /*32d0*/  CS2R R8, SRZ ;  /* 0x0000000000087805 */ /* 0x000fe2000001ff00 */
[----:B------:R-:W-:Y:S01]  /*32e0*/  UMOV UR6, 0x400 ;  /* 0x0000040000067882 */ /* 0x000fe20000000000 */
[----:B------:R-:W-:Y:S01]  /*32f0*/  UMOV UR5, URZ ;  /* 0x000000ff00057c82 */ /* 0x000fe20008000000 */
[----:B------:R-:W-:-:S12]  /*3300*/  ULEA UR6, UR60, UR6, 0x18 ;  /* 0x000000063c067291 */ /* 0x000fd8000f8ec0ff */
.L_x_57:
[----:B------:R-:W-:Y:S02]  /*3310*/  LEA R2, R8, UR6, 0x3 ;  /* 0x0000000608027c11 */ /* 0x000fe4000f8e18ff */
[----:B------:R-:W-:-:S03]  /*3320*/  SHF.L.U32 R5, R9, 0x1f, RZ ;  /* 0x0000001f09057819 */ /* 0x000fc600000006ff */
[----:B------:R-:W-:Y:S01]  /*3330*/  VIADD R4, R2, 0x100 ;  /* 0x0000010002047836 */ /* 0x000fe20000000000 */
[----:B------:R-:W1:Y:S02]  /*3340*/  SYNCS.PHASECHK.TRANS64.TRYWAIT P0, [R2+URZ+0xf0], R5 ;  /* 0x0000f005020075a7 */ /* 0x000e6400080011ff */
[----:B-1----:R-:W-:Y:S05]  /*3350*/  @!P0 BRA `(.L_x_54) ;  /* 0x0000007000f88947 */ /* 0x002fea0003800000 */
.L_x_167:
[----:B------:R-:W-:Y:S01]  /*3360*/  ULEA UR4, UR5, UR6, 0x3 ;  /* 0x0000000605047291 */ /* 0x000fe2000f8e18ff */
[----:B------:R-:W-:Y:S02]  /*3370*/  PRMT R4, RZ, 0x654, R4 ;  /* 0x00000654ff047816 */ /* 0x000fe40000000004 */
[----:B-1----:R-:W-:Y:S01]  /*3380*/  SHF.L.U32 R5, R12, 0x1f, RZ ;  /* 0x0000001f0c057819 */ /* 0x002fe200000006ff */
[----:B------:R-:W-:Y:S01]  /*3390*/  UIADD3 UR7, UPT, UPT, UR4, 0xb0, URZ ;  /* 0x000000b004077890 */ /* 0x000fe2000fffe0ff */
[----:B------:R1:W-:Y:S05]  /*33a0*/  SYNCS.ARRIVE.TRANS64.RED.A1T0 RZ, [R4+URZ], RZ ;  /* 0x000000ff04ff79a7 */ /* 0x0003ea00081004ff */
[----:B------:R-:W-:Y:S01]  /*33b0*/  IMAD.U32 R7, RZ, RZ, UR7 ;  /* 0x00000007ff077e24 */ /* 0x000fe2000f8e00ff */
[----:B------:R-:W2:Y:S04]  /*33c0*/  SYNCS.PHASECHK.TRANS64.TRYWAIT P0, [UR4+0xc0], R5 ;  /* 0x0000c005ff0075a7 */ /* 0x000ea80008001104 */
[----:B------:R-:W-:Y:S01]  /*33d0*/  PRMT R6, R0, 0x654, R7 ;  /* 0x0000065400067816 */ /* 0x000fe20000000007 */
[----:B-1----:R-:W-:Y:S01]  /*33e0*/  @!P2 IMAD.MOV.U32 R4, RZ, RZ, 0x10 ;  /* 0x00000010ff04a424 */ /* 0x002fe200078e00ff */
[----:B--2---:R-:W-:Y:S06]  /*33f0*/  @!P0 BRA `(.L_x_55) ;  /* 0x0000007000e48947 */ /* 0x004fec0003800000 */
.L_x_169:
[----:B------:R-:W-:Y:S01]  /*3400*/  ULEA UR8, UR5, UR6, 0x4 ;  /* 0x0000000605087291 */ /* 0x000fe2000f8e20ff */
[----:B------:R-:W-:Y:S01]  /*3410*/  SEL R3, R6, R3, !P2 ;  /* 0x0000000306037207 */ /* 0x000fe20005000000 */
[----:B------:R-:W-:Y:S01]  /*3420*/  UIADD3 UR9, UPT, UPT, UR4, 0xb0, URZ ;  /* 0x000000b004097890 */ /* 0x000fe2000fffe0ff */
[----:B-1----:R-:W-:Y:S01]  /*3430*/  LEA R2, R11, UR6, 0x3 ;  /* 0x000000060b027c11 */ /* 0x002fe2000f8e18ff */
[----:B------:R-:W-:Y:S01]  /*3440*/  UIADD3 UR8, UPT, UPT, UR8, 0x120, URZ ;  /* 0x0000012008087890 */ /* 0x000fe2000fffe0ff */
[----:B------:R-:W-:Y:S01]  /*3450*/  SHF.L.U32 R5, R10, 0x1f, RZ ;  /* 0x0000001f0a057819 */ /* 0x000fe200000006ff */
[----:B------:R1:W-:Y:S01]  /*3460*/  @!P2 SYNCS.ARRIVE.TRANS64.RED RZ, [R3+URZ], R4 ;  /* 0x0000000403ffa9a7 */ /* 0x0003e200080004ff */
[----:B------:R-:W-:Y:S01]  /*3470*/  UIADD3 UR4, UPT, UPT, UR5, 0x1, URZ ;  /* 0x0000000105047890 */ /* 0x000fe2000fffe0ff */
[----:B------:R-:W-:-:S03]  /*3480*/  VIADD R8, R8, 0x1 ;  /* 0x0000000108087836 */ /* 0x000fc60000000000 */
[----:B------:R-:W-:Y:S02]  /*3490*/  UISETP.NE.AND UP0, UPT, UR4, 0x2, UPT ;  /* 0x000000020400788c */ /* 0x000fe4000bf05270 */
[----:B------:R-:W-:Y:S06]  /*34a0*/  UGETNEXTWORKID.BROADCAST [UR8], [UR9] ;  /* 0x00000000080073ca */ /* 0x000fec0008000100 */
[----:B------:R-:W-:Y:S01]  /*34b0*/  USEL UR7, URZ, 0x1, UP0 ;  /* 0x00000001ff077887 */ /* 0x000fe20008000000 */
[----:B------:R-:W-:Y:S01]  /*34c0*/  ISETP.NE.AND P0, PT, R8, 0x2, PT ;  /* 0x000000020800780c */ /* 0x000fe20003f05270 */
[----:B------:R-:W-:Y:S01]  /*34d0*/  USEL UR5, UR4, URZ, UP0 ;  /* 0x000000ff04057287 */ /* 0x000fe20008000000 */
[----:B------:R-:W2:Y:S03]  /*34e0*/  SYNCS.PHASECHK.TRANS64.TRYWAIT P1, [R2+URZ+0xb0], R5 ;  /* 0x0000b005020075a7 */ /* 0x000ea600080211ff */
[----:B------:R-:W-:Y:S01]  /*34f0*/  LOP3.LUT R12, R12, UR7, RZ, 0x3c, !PT ;  /* 0x000000070c0c7c12 */ /* 0x000fe2000f8e3cff */
[----:B-12---:R-:W-:Y:S07]  /*3500*/  @!P1 BRA `(.L_x_56) ;  /* 0x0000007000b89947 */ /* 0x006fee0003800000 */
.L_x_170:
[C---:B------:R-:W-:Y:S01]  /*3510*/  LEA R4, R11.reuse, UR6, 0x4 ;  /* 0x000000060b047c11 */ /* 0x040fe2000f8e20ff */
[----:B-1----:R-:W-:Y:S01]  /*3520*/  VIADD R2, R2, 0xc0 ;  /* 0x000000c002027836 */ /* 0x002fe20000000000 */
[----:B------:R-:W-:Y:S01]  /*3530*/  SEL R8, R8, RZ, P0 ;  /* 0x000000ff08087207 */ /* 0x000fe20000000000 */
[----:B------:R-:W-:-:S03]  /*3540*/  VIADD R11, R11, 0x1 ;  /* 0x000000010b0b7836 */ /* 0x000fc60000000000 */
[----:B------:R-:W1:Y:S01]  /*3550*/  LDS.128 R4, [R4+0x120] ;  /* 0x0001200004047984 */ /* 0x000e620000000c00 */
[----:B------:R-:W-:Y:S02]  /*3560*/  PRMT R2, RZ, 0x654, R2 ;  /* 0x00000654ff027816 */ /* 0x000fe40000000002 */
[C---:B------:R-:W-:Y:S01]  /*3570*/  ISETP.NE.AND P1, PT, R11.reuse, 0x2, PT ;  /* 0x000000020b00780c */ /* 0x040fe20003f25270 */
[----:B------:R-:W-:Y:S01]  /*3580*/  @!PT LDS RZ, [RZ] ;  /* 0x00000000fffff984 */ /* 0x000fe20000000800 */
[----:B------:R-:W-:Y:S01]  /*3590*/  @!PT LDS RZ, [RZ] ;  /* 0x00000000fffff984 */ /* 0x000fe20000000800 */
[----:B------:R-:W-:Y:S01]  /*35a0*/  @!PT LDS RZ, [RZ] ;  /* 0x00000000fffff984 */ /* 0x000fe20000000800 */
[----:B------:R-:W-:Y:S01]  /*35b0*/  @!PT LDS RZ, [RZ] ;  /* 0x00000000fffff984 */ /* 0x000fe20000000800 */
[----:B------:R2:W-:Y:S06]  /*35c0*/  MEMBAR.ALL.CTA ;  /* 0x0000000000007992 */ /* 0x0005ec0000008000 */
[----:B--2---:R-:W2:Y:S01]  /*35d0*/  FENCE.VIEW.ASYNC.S ;  /* 0x00000000000073c6 */ /* 0x004ea20000000000 */
[----:B------:R-:W-:Y:S01]  /*35e0*/  SEL R11, R11, RZ, P1 ;  /* 0x000000ff0b0b7207 */ /* 0x000fe20000800000 */
[----:B--2---:R2:W-:Y:S01]  /*35f0*/  SYNCS.ARRIVE.TRANS64.RED.A1T0 RZ, [R2+URZ], RZ ;  /* 0x000000ff02ff79a7 */ /* 0x0045e200081004ff */
[----:B-1----:R-:W-:-:S02]  /*3600*/  LOP3.LUT P3, RZ, R6, 0x1, RZ, 0xc0, !PT ;  /* 0x0000000106ff7812 */ /* 0x002fc4000786c0ff */
[----:B------:R-:W-:-:S04]  /*3610*/  SEL R5, RZ, 0x1, P1 ;  /* 0x00000001ff057807 */ /* 0x000fc80000800000 */
[----:B------:R-:W-:Y:S02]  /*3620*/  LOP3.LUT R10, R10, R5, RZ, 0x3c, !PT ;  /* 0x000000050a0a7212 */ /* 0x000fe400078e3cff */
[----:B--2---:R-:W-:-:S04]  /*3630*/  SEL R2, RZ, 0x1, P0 ;  /* 0x00000001ff027807 */ /* 0x004fc80000000000 */
[----:B------:R-:W-:Y:S01]  /*3640*/  LOP3.LUT R9, R9, R2, RZ, 0x3c, !PT ;  /* 0x0000000209097212 */ /* 0x000fe200078e3cff */
[----:B------:R-:W-:Y:S06]  /*3650*/  @P3 BRA `(.L_x_57) ;  /* 0xfffffffc002c3947 */ /* 0x000fec000383ffff */
[----:B------:R-:W-:Y:S01]  /*3660*/  ULEA UR4, UR5, UR6, 0x3 ;  /* 0x0000000605047291 */ /* 0x000fe2000f8e18ff */
[----:B------:R-:W-:-:S08]  /*3670*/  SHF.L.U32 R3, R12, 0x1f, RZ ;  /* 0x0000001f0c037819 */ /* 0x000fd000000006ff */
[----:B------:R-:W1:Y:S02]  /*3680*/  SYNCS.PHASECHK.TRANS64 P0, [UR4+0xc0], R3 ;  /* 0x0000c003ff0075a7 */ /* 0x000e640008001004 */
[----:B-1----:R-:W-:Y:S05]  /*3690*/  @P0 BRA `(.L_x_58) ;  /* 0x0000000000080947 */ /* 0x002fea0003800000 */
[----:B------:R-:W1:Y:S02]  /*36a0*/  SYNCS.PHASECHK.TRANS64.TRYWAIT P0, [UR4+0xc0], R3 ;  /* 0x0000c003ff0075a7 */ /* 0x000e640008001104 */
[----:B-1----:R-:W-:Y:S05]  /*36b0*/  @!P0 BRA `(.L_x_59) ;  /* 0x0000007000608947 */ /* 0x002fea0003800000 */
.L_x_58:
[----:B------:R-:W-:-:S04]  /*36c0*/  UIADD3 UR7, UPT, UPT, UR5, 0x1, URZ ;  /* 0x0000000105077890 */ /* 0x000fc8000fffe0ff */
[----:B------:R-:W-:-:S04]  /*36d0*/  UISETP.NE.AND UP0, UPT, UR7, 0x2, UPT ;  /* 0x000000020700788c */ /* 0x000fc8000bf05270 */
[----:B------:R-:W-:Y:S02]  /*36e0*/  USEL UR8, URZ, 0x1, UP0 ;  /* 0x00000001ff087887 */ /* 0x000fe40008000000 */
[----:B------:R-:W-:-:S04]  /*36f0*/  USEL UR7, UR7, URZ, UP0 ;  /* 0x000000ff07077287 */ /* 0x000fc80008000000 */
[----:B------:R-:W-:Y:S01]  /*3700*/  ULEA UR7, UR7, UR6, 0x3 ;  /* 0x0000000607077291 */ /* 0x000fe2000f8e18ff */
[----:B-1----:R-:W-:-:S04]  /*3710*/  LOP3.LUT R3, R12, UR8, RZ, 0x3c, !PT ;  /* 0x000000080c037c12 */ /* 0x002fc8000f8e3cff */
[----:B------:R-:W-:-:S04]  /*3720*/  SHF.L.U32 R0, R3, 0x1f, RZ ;  /* 0x0000001f03007819 */ /* 0x000fc800000006ff */
[----:B------:R-:W1:Y:S02]  /*3730*/  SYNCS.PHASECHK.TRANS64 P0, [UR7+0xc0], R0 ;  /* 0x0000c000ff0075a7 */ /* 0x000e640008001007 */
[----:B-1----:R-:W-:Y:S05]  /*3740*/  @P0 EXIT ;  /* 0x000000000000094d */ /* 0x002fea0003800000 */
[----:B------:R-:W-:Y:S02]  /*3750*/  SHF.L.U32 R3, R3, 0x1f, RZ ;  /* 0x0000001f03037819 */ /* 0x000fe400000006ff */
[----:B------:R-:W-:-:S07]  /*3760*/  MOV R0, UR7 ;  /* 0x0000000700007c02 */ /* 0x000fce0008000f00 */
.L_x_60:
[----:B-1----:R1:W2:Y:S02]  /*3770*/  SYNCS.PHASECHK.TRANS64.TRYWAIT P0, [R0+URZ+0xc0], R3 ;  /* 0x0000c003000075a7 */ /* 0x0022a400080011ff */
[----:B--2---:R-:W-:Y:S05]  /*3780*/  @!P0 NANOSLEEP.SYNCS 0x989680 ;  /* 0x009896800000895d */ /* 0x004fea0003900000 */
[----:B------:R-:W2:Y:S02]  /*3790*/  @!P0 SYNCS.PHASECHK.TRANS64 P0, [R0+URZ+0xc0], R3 ;  /* 0x0000c003000085a7 */ /* 0x000ea400080010ff */
[----:B--2---:R-:W-:Y:S05]  /*37a0*/  @P0 EXIT ;  /* 0x000000000000094d */ /* 0x004fea0003800000 */
[----:B------:R-:W-:Y:S05]  /*37b0*/  BRA `(.L_x_60) ;  /* 0xfffffffc00ec7947 */ /* 0x000fea000383ffff */
.L_x_53:
[----:B------:R-:W-:Y:S05]  /*37c0*/  BRA.U UP6, `(.L_x_61) ;  /* 0x0000001506947547 */ /* 0x000fea000b800000 */
[----:B------:R-:W-:Y:S01]  /*37d0*/  UMOV UR4, 0x40 ;  /* 0x0000004000047882 */ /* 0x000fe20000000000 */
[----:B------:R-:W-:Y:S01]  /*37e0*/  NOP ;  /* 0x0000000000007918 */ /* 0x000fe20000000000 */
[----:B------:R-:W-:Y:S01]  /*37f0*/  ULEA UR5, UR60, UR4, 0x18 ;  /* 0x000000043c057291 */ /* 0x000fe2000f8ec0ff */
[----:B------:R-:W-:Y:S02]  /*3800*/  UMOV UR6, 0x400 ;  /* 0x0000040000067882 */ /* 0x000fe40000000000 */
[----:B------:R-:W-:-:S06]  /*3810*/  ULEA UR6, UR60, UR6, 0x18 ;  /* 0x000000063c067291 */ /* 0x000fcc000f8ec0ff */
[----:B------:R-:W1:Y:S02]  /*3820*/  LDS.U8 R0, [UR5+0x1c] ;  /* 0x00001c05ff007984 */ /* 0x000e640008000000 */
[----:B-1----:R-:W-:-:S13]  /*3830*/  ISETP.NE.AND P0, PT, R0, RZ, PT ;  /* 0x000000ff0000720c */ /* 0x002fda0003f05270 */
[----:B------:R-:W-:Y:S05]  /*3840*/  @P0 BRA `(.L_x_62) ;  /* 0x0000000400080947 */ /* 0x000fea0003800000 */
[----:B------:R-:W-:Y:S02]  /*3850*/  UISETP.NE.U32.AND UP1, UPT, UR71, 0x1, UPT ;  /* 0x000000014700788c */ /* 0x000fe4000bf25070 */
[----:B------:R-:W-:-:S07]  /*3860*/  UIADD3 UR7, UPT, UPT, UR5, 0x8, URZ ;  /* 0x0000000805077890 */ /* 0x000fce000fffe0ff */
[----:B------:R-:W-:Y:S05]  /*3870*/  BRA.U !UP1, `(.L_x_63) ;  /* 0x00000001099c7547 */ /* 0x000fea000b800000 */
[----:B------:R-:W-:Y:S01]  /*3880*/  ELECT P0, URZ, PT ;  /* 0x0000000000ff782f */ /* 0x000fe20003800000 */
[----:B------:R-:W-:-:S12]  /*3890*/  BSSY B0, `(.L_x_63) ;  /* 0x0000025000007945 */ /* 0x000fd80003800000 */
[----:B------:R-:W-:Y:S05]  /*38a0*/  @!P0 BRA `(.L_x_64) ;  /* 0x00000000008c8947 */ /* 0x000fea0003800000 */
[----:B------:R-:W-:-:S05]  /*38b0*/  UMOV UR4, 0x10 ;  /* 0x0000001000047882 */ /* 0x000fca0000000000 */
[----:B------:R-:W-:Y:S04]  /*38c0*/  DEPBAR.LE SB1, 0x36 ;  /* 0x00009d800000791a */ /* 0x000fe80000000000 */
[----:B------:R-:W1:Y:S02]  /*38d0*/  UTCATOMSWS.2CTA.FIND_AND_SET.ALIGN UP0, UR4, UR4 ;  /* 0x00000004000475e3 */ /* 0x000e640008200800 */
[----:B-1----:R-:W-:Y:S01]  /*38e0*/  MOV R11, UR4 ;  /* 0x00000004000b7c02 */ /* 0x002fe20008000f00 */
[----:B------:R-:W-:Y:S06]  /*38f0*/  BRA.U UP0, `(.L_x_65) ;  /* 0x0000000100187547 */ /* 0x000fec000b800000 */
.L_x_66:
[----:B------:R-:W-:Y:S05]  /*3900*/  NANOSLEEP 0x64 ;  /* 0x000000640000795d */ /* 0x000fea0003800000 */
[----:B------:R-:W-:-:S05]  /*3910*/  UMOV UR4, 0x10 ;  /* 0x0000001000047882 */ /* 0x000fca0000000000 */
[----:B------:R-:W-:Y:S04]  /*3920*/  DEPBAR.LE SB1, 0x36 ;  /* 0x00009d800000791a */ /* 0x000fe80000000000 */
[----:B------:R-:W1:Y:S02]  /*3930*/  UTCATOMSWS.2CTA.FIND_AND_SET.ALIGN UP0, UR4, UR4 ;  /* 0x00000004000475e3 */ /* 0x000e640008200800 */
[----:B-1----:R-:W-:Y:S01]  /*3940*/  MOV R11, UR4 ;  /* 0x00000004000b7c02 */ /* 0x002fe20008000f00 */
[----:B------:R-:W-:Y:S05]  /*3950*/  BRA.U !UP0, `(.L_x_66) ;  /* 0xfffffffd08e87547 */ /* 0x000fea000b83ffff */
.L_x_65:
[----:B------:R-:W1:Y:S01]  /*3960*/  LDS R7, [UR5+0x10] ;  /* 0x00001005ff077984 */ /* 0x000e620008000800 */
[----:B------:R-:W-:Y:S01]  /*3970*/  IMAD.U32 R5, RZ, RZ, UR6 ;  /* 0x00000006ff057e24 */ /* 0x000fe2000f8e00ff */
[----:B------:R-:W-:-:S03]  /*3980*/  MOV R4, UR70 ;  /* 0x0000004600047c02 */ /* 0x000fc60008000f00 */
[----:B------:R-:W-:Y:S01]  /*3990*/  VIADD R5, R5, 0x140 ;  /* 0x0000014005057836 */ /* 0x000fe20000000000 */
[----:B-1----:R-:W-:-:S04]  /*39a0*/  SHF.L.U32 R7, R7, 0x1f, RZ ;  /* 0x0000001f07077819 */ /* 0x002fc800000006ff */
[----:B------:R-:W1:Y:S02]  /*39b0*/  SYNCS.PHASECHK.TRANS64.TRYWAIT P0, [UR5+0x8], R7 ;  /* 0x00000807ff0075a7 */ /* 0x000e640008001105 */
[----:B-1----:R-:W-:Y:S05]  /*39c0*/  @P0 BRA `(.L_x_67) ;  /* 0x0000000000080947 */ /* 0x002fea0003800000 */
[----:B------:R-:W1:Y:S02]  /*39d0*/  SYNCS.PHASECHK.TRANS64.TRYWAIT P0, [UR5+0x8], R7 ;  /* 0x00000807ff0075a7 */ /* 0x000e640008001105 */
[----:B-1----:R-:W-:Y:S05]  /*39e0*/  @!P0 BRA `(.L_x_68) ;  /* 0x0000006c00ac8947 */ /* 0x002fea0003800000 */
.L_x_67:
[----:B-1----:R-:W-:Y:S01]  /*39f0*/  HFMA2 R0, -RZ, RZ, 0, 5.9604644775390625e-08 ;  /* 0x00000001ff007431 */ /* 0x002fe200000001ff */
[----:B------:R-:W-:Y:S01]  /*3a00*/  UPRMT UR4, UR70, 0x654, UR7 ;  /* 0x0000065446047896 */ /* 0x000fe20008000007 */
[----:B------:R-:W-:Y:S01]  /*3a10*/  IMAD.MOV.U32 R8, RZ, RZ, 0xffff ;  /* 0x0000ffffff087424 */ /* 0x000fe200078e00ff */
[----:B------:R-:W-:Y:S01]  /*3a20*/  PRMT R4, R4, 0x654, R5 ;  /* 0x0000065404047816 */ /* 0x000fe20000000005 */
[----:B------:R-:W-:Y:S02]  /*3a30*/  IMAD.MOV.U32 R6, RZ, RZ, 0x4 ;  /* 0x00000004ff067424 */ /* 0x000fe400078e00ff */
[----:B------:R-:W-:Y:S01]  /*3a40*/  IMAD.SHL.U32 R9, R11, 0x20, RZ ;  /* 0x000000200b097824 */ /* 0x000fe200078e00ff */
[----:B------:R-:W-:Y:S02]  /*3a50*/  MOV R5, UR4 ;  /* 0x0000000400057c02 */ /* 0x000fe40008000f00 */
[-C--:B------:R-:W-:Y:S01]  /*3a60*/  SHF.L.U32 R8, R8, R11.reuse, RZ ;  /* 0x0000000b08087219 */ /* 0x080fe200000006ff */
[----:B------:R1:W-:Y:S01]  /*3a70*/  SYNCS.ARRIVE.TRANS64.RED RZ, [UR4], R6 ;  /* 0x00000006ffff79a7 */ /* 0x0003e20008000404 */
[----:B------:R-:W-:Y:S01]  /*3a80*/  SHF.L.U32 R7, R0, R11, RZ ;  /* 0x0000000b00077219 */ /* 0x000fe200000006ff */
[----:B------:R1:W-:Y:S04]  /*3a90*/  STS [UR6+0x140], R9 ;  /* 0x00014009ff007988 */ /* 0x0003e80008000806 */
[----:B------:R1:W-:Y:S04]  /*3aa0*/  STAS [R4.64], R11 ;  /* 0x0000000b04007dbd */ /* 0x0003e8000c0008ff */
[----:B------:R1:W-:Y:S04]  /*3ab0*/  ATOMS.OR RZ, [UR5+0x14], R8 ;  /* 0x00001408ffff798c */ /* 0x0003e8000b000005 */
[----:B------:R1:W-:Y:S04]  /*3ac0*/  ATOMS.OR RZ, [UR5+0x18], R7 ;  /* 0x00001807ffff798c */ /* 0x0003e8000b000005 */
[----:B------:R1:W-:Y:S02]  /*3ad0*/  ATOMS.XOR RZ, [UR5+0x10], R0 ;  /* 0x00001000ffff798c */ /* 0x0003e4000b800005 */
.L_x_64:
[----:B------:R-:W-:Y:S05]  /*3ae0*/  BSYNC B0 ;  /* 0x0000000000007941 */ /* 0x000fea0003800000 */
.L_x_63:
[----:B------:R-:W-:Y:S05]  /*3af0*/  BRA.U UP1, `(.L_x_69) ;  /* 0x00000001016c7547 */ /* 0x000fea000b800000 */
[----:B------:R-:W-:-:S03]  /*3b00*/  UMOV UR4, 0xffffffff ;  /* 0xffffffff00047882 */ /* 0x000fc60000000000 */
[----:B------:R-:W-:Y:S05]  /*3b10*/  BRA.DIV UR4, `(.L_x_70) ;  /* 0x0000006e04787947 */ /* 0x000fea000b800000 */
[----:B------:R-:W-:-:S13]  /*3b20*/  ELECT P0, URZ, PT ;  /* 0x0000000000ff782f */ /* 0x000fda0003800000 */
.L_x_174:
[----:B------:R-:W-:Y:S05]  /*3b30*/  @!P0 BRA `(.L_x_69) ;  /* 0x00000000005c8947 */ /* 0x000fea0003800000 */
[----:B-1----:R-:W1:Y:S02]  /*3b40*/  LDS R5, [UR5+0x10] ;  /* 0x00001005ff057984 */ /* 0x002e640008000800 */
[----:B-1----:R-:W-:-:S04]  /*3b50*/  SHF.L.U32 R5, R5, 0x1f, RZ ;  /* 0x0000001f05057819 */ /* 0x002fc800000006ff */
[----:B------:R-:W1:Y:S02]  /*3b60*/  SYNCS.PHASECHK.TRANS64.TRYWAIT P0, [UR5+0x8], R5 ;  /* 0x00000805ff0075a7 */ /* 0x000e640008001105 */
[----:B-1----:R-:W-:Y:S05]  /*3b70*/  @P0 BRA `(.L_x_71) ;  /* 0x0000000000080947 */ /* 0x002fea0003800000 */
[----:B------:R-:W1:Y:S02]  /*3b80*/  SYNCS.PHASECHK.TRANS64.TRYWAIT P0, [UR5+0x8], R5 ;  /* 0x00000805ff0075a7 */ /* 0x000e640008001105 */
[----:B-1----:R-:W-:Y:S05]  /*3b90*/  @!P0 BRA `(.L_x_72) ;  /* 0x0000006c007c8947 */ /* 0x002fea0003800000 */
.L_x_71:
[----:B------:R-:W2:Y:S01]  /*3ba0*/  LDS R7, [UR6+0x140] ;  /* 0x00014006ff077984 */ /* 0x000ea20008000800 */
[----:B-1----:R-:W-:Y:S02]  /*3bb0*/  HFMA2 R0, -RZ, RZ, 0, 5.9604644775390625e-08 ;  /* 0x00000001ff007431 */ /* 0x002fe400000001ff */
[----:B------:R-:W-:Y:S01]  /*3bc0*/  IMAD.MOV.U32 R4, RZ, RZ, 0xffff ;  /* 0x0000ffffff047424 */ /* 0x000fe200078e00ff */
[----:B------:R-:W-:Y:S01]  /*3bd0*/  UPRMT UR4, UR70, 0x654, UR7 ;  /* 0x0000065446047896 */ /* 0x000fe20008000007 */
[----:B--2---:R-:W-:-:S03]  /*3be0*/  IMAD.SHL.U32 R5, R7, 0x20, RZ ;  /* 0x0000002007057824 */ /* 0x004fc600078e00ff */
[-C--:B------:R-:W-:Y:S02]  /*3bf0*/  SHF.L.U32 R4, R4, R7.reuse, RZ ;  /* 0x0000000704047219 */ /* 0x080fe400000006ff */
[----:B------:R-:W-:Y:S01]  /*3c00*/  SHF.L.U32 R7, R0, R7, RZ ;  /* 0x0000000700077219 */ /* 0x000fe200000006ff */
[----:B------:R2:W-:Y:S04]  /*3c10*/  STS [UR6+0x140], R5 ;  /* 0x00014005ff007988 */ /* 0x0005e80008000806 */
[----:B------:R2:W-:Y:S04]  /*3c20*/  ATOMS.OR RZ, [UR5+0x14], R4 ;  /* 0x00001404ffff798c */ /* 0x0005e8000b000005 */
[----:B------:R2:W-:Y:S01]  /*3c30*/  ATOMS.OR RZ, [UR5+0x18], R7 ;  /* 0x00001807ffff798c */ /* 0x0005e2000b000005 */
[----:B------:R-:W-:Y:S03]  /*3c40*/  SYNCS.ARRIVE.TRANS64.RED.A1T0 RZ, [UR4], RZ ;  /* 0x000000ffffff79a7 */ /* 0x000fe60008100404 */
[----:B------:R2:W-:Y:S01]  /*3c50*/  ATOMS.XOR RZ, [UR5+0x10], R0 ;  /* 0x00001000ffff798c */ /* 0x0005e2000b800005 */
[----:B------:R-:W-:Y:S05]  /*3c60*/  BRA `(.L_x_69) ;  /* 0x0000000000107947 */ /* 0x000fea0003800000 */
.L_x_62:
[----:B------:R-:W-:Y:S02]  /*3c70*/  MOV R0, 0xffffffff ;  /* 0xffffffff00007802 */ /* 0x000fe40000000f00 */
[----:B------:R-:W-:-:S03]  /*3c80*/  MOV R4, 0x3cb0 ;  /* 0x00003cb000047802 */ /* 0x000fc60000000f00 */
[----:B------:R1:W-:Y:S04]  /*3c90*/  STS [UR6+0x140], R0 ;  /* 0x00014000ff007988 */ /* 0x0003e80008000806 */
[----:B-1---5:R-:W-:Y:S05]  /*3ca0*/  CALL.REL.NOINC `($__internal_1_$__cuda_sm10x_tcgen05_guardrail_trap_phase_invalid_during_alloc) ;  /* 0x0000007400207944 */ /* 0x022fea0003c00000 */
.L_x_69:
[----:B------:R-:W-:Y:S05]  /*3cb0*/  WARPSYNC.ALL ;  /* 0x0000000000007948 */ /* 0x000fea0003800000 */
[----:B------:R-:W3:Y:S01]  /*3cc0*/  S2UR UR4, SR_CgaCtaId ;  /* 0x00000000000479c3 */ /* 0x000ee20000008800 */
[----:B------:R-:W-:Y:S01]  /*3cd0*/  UMOV UR42, 0x400 ;  /* 0x00000400002a7882 */ /* 0x000fe20000000000 */
[----:B------:R-:W-:-:S06]  /*3ce0*/  NOP ;  /* 0x0000000000007918 */ /* 0x000fcc0000000000 */
[----:B------:R-:W-:Y:S06]  /*3cf0*/  BAR.ARV 0x6, 0xa0 ;  /* 0x0182800000007b1d */ /* 0x000fec0000002000 */
[----:B------:R-:W4:Y:S01]  /*3d00*/  LDCU UR11, c[0x0][0x38c] ;  /* 0x00007180ff0b77ac */ /* 0x000f220008000800 */
[----:B------:R-:W-:Y:S01]  /*3d10*/  LOP3.LUT R3, R3, 0xffff, RZ, 0xc0, !PT ;  /* 0x0000ffff03037812 */ /* 0x000fe200078ec0ff */
[----:B-1----:R-:W-:Y:S01]  /*3d20*/  IMAD.MOV.U32 R9, RZ, RZ, 0x1 ;  /* 0x00000001ff097424 */ /* 0x002fe200078e00ff */
[----:B------:R-:W-:Y:S01]  /*3d30*/  LOP3.LUT R2, R2, 0xffff, RZ, 0xc0, !PT ;  /* 0x0000ffff02027812 */ /* 0x000fe200078ec0ff */
[----:B------:R-:W-:Y:S01]  /*3d40*/  IMAD.MOV.U32 R8, RZ, RZ, RZ ;  /* 0x000000ffff087224 */ /* 0x000fe200078e00ff */
[----:B------:R-:W-:Y:S01]  /*3d50*/  R2UR UR60, R3 ;  /* 0x00000000033c72ca */ /* 0x000fe200000e0000 */
[----:B------:R-:W-:Y:S01]  /*3d60*/  UMOV UR65, URZ ;  /* 0x000000ff00417c82 */ /* 0x000fe20008000000 */
[----:B------:R-:W-:-:S02]  /*3d70*/  R2UR UR68, R2 ;  /* 0x00000000024472ca */ /* 0x000fc400000e0000 */
[----:B------:R-:W-:Y:S01]  /*3d80*/  CS2R R2, SRZ ;  /* 0x0000000000027805 */ /* 0x000fe2000001ff00 */
[----:B------:R-:W-:Y:S01]  /*3d90*/  UMOV UR39, URZ ;  /* 0x000000ff00277c82 */ /* 0x000fe20008000000 */
[----:B---3--:R-:W-:Y:S01]  /*3da0*/  ULEA UR42, UR4, UR42, 0x18 ;  /* 0x0000002a042a7291 */ /* 0x008fe2000f8ec0ff */
[----:B------:R-:W-:Y:S01]  /*3db0*/  UMOV UR38, URZ ;  /* 0x000000ff00267c82 */ /* 0x000fe20008000000 */
[----:B------:R-:W-:Y:S02]  /*3dc0*/  UISETP.NE.AND UP2, UPT, UR71, URZ, UPT ;  /* 0x000000ff4700728c */ /* 0x000fe4000bf45270 */
[----:B------:R-:W-:Y:S02]  /*3dd0*/  UIADD3 UR6, UPT, UPT, UR42, 0x8400, URZ ;  /* 0x000084002a067890 */ /* 0x000fe4000fffe0ff */
[----:B------:R-:W-:-:S03]  /*3de0*/  UIADD3 UR5, UPT, UPT, UR42, 0x20400, URZ ;  /* 0x000204002a057890 */ /* 0x000fc6000fffe0ff */
[----:B--2---:R-:W1:Y:S01]  /*3df0*/  LDS R0, [UR42+0x140] ;  /* 0x0001402aff007984 */ /* 0x004e620008000800 */
[----:B------:R-:W-:Y:S02]  /*3e00*/  UIADD3 UR4, UPT, UPT, UR42, 0x2c400, URZ ;  /* 0x0002c4002a047890 */ /* 0x000fe4000fffe0ff */
[----:B------:R-:W-:Y:S02]  /*3e10*/  UIADD3 UR7, UPT, UPT, UR42, 0x2f400, URZ ;  /* 0x0002f4002a077890 */ /* 0x000fe4000fffe0ff */
[----:B----4-:R-:W-:Y:S02]  /*3e20*/  UIADD3 UR11, UPT, UPT, UR11, 0xff, URZ ;  /* 0x000000ff0b0b7890 */ /* 0x010fe4000fffe0ff */
[----:B------:R-:W-:Y:S02]  /*3e30*/  USHF.R.U32.HI UR10, URZ, 0x4, UR6 ;  /* 0x00000004ff0a7899 */ /* 0x000fe40008011606 */
[----:B------:R-:W-:Y:S02]  /*3e40*/  USHF.R.U32.HI UR8, URZ, 0x4, UR5 ;  /* 0x00000004ff087899 */ /* 0x000fe40008011605 */
[----:B------:R-:W-:-:S02]  /*3e50*/  USHF.R.U32.HI UR6, URZ, 0x4, UR4 ;  /* 0x00000004ff067899 */ /* 0x000fc40008011604 */
[----:B------:R-:W-:Y:S02]  /*3e60*/  USHF.R.U32.HI UR5, URZ, 0x4, UR7 ;  /* 0x00000004ff057899 */ /* 0x000fe40008011607 */
[----:B------:R-:W-:Y:S02]  /*3e70*/  USHF.R.S32.HI UR9, URZ, 0x1f, UR11 ;  /* 0x0000001fff097899 */ /* 0x000fe4000801140b */
[----:B------:R-:W-:Y:S02]  /*3e80*/  ULOP3.LUT UR6, UR6, 0x3fff, URZ, 0xc0, !UPT ;  /* 0x00003fff06067892 */ /* 0x000fe4000f8ec0ff */
[----:B------:R-:W-:Y:S02]  /*3e90*/  ULOP3.LUT UR5, UR5, 0x3fff, URZ, 0xc0, !UPT ;  /* 0x00003fff05057892 */ /* 0x000fe4000f8ec0ff */
[----:B------:R-:W-:Y:S02]  /*3ea0*/  ULOP3.LUT UR8, UR8, 0x3fff, URZ, 0xc0, !UPT ;  /* 0x00003fff08087892 */ /* 0x000fe4000f8ec0ff */
[----:B------:R-:W-:-:S02]  /*3eb0*/  ULEA.HI UR4, UR9, UR11, URZ, 0x8 ;  /* 0x0000000b09047291 */ /* 0x000fc4000f8f40ff */
[----:B------:R-:W-:Y:S02]  /*3ec0*/  ULOP3.LUT UR63, UR6, 0x10000, URZ, 0xfc, !UPT ;  /* 0x00010000063f7892 */ /* 0x000fe4000f8efcff */
[----:B------:R-:W-:Y:S02]  /*3ed0*/  ULOP3.LUT UR10, UR10, 0x3fff, URZ, 0xc0, !UPT ;  /* 0x00003fff0a0a7892 */ /* 0x000fe4000f8ec0ff */
[----:B------:R-:W-:Y:S02]  /*3ee0*/  ULOP3.LUT UR64, UR5, 0x10000, URZ, 0xfc, !UPT ;  /* 0x0001000005407892 */ /* 0x000fe4000f8efcff */
[----:B------:R-:W-:Y:S02]  /*3ef0*/  ULOP3.LUT UR62, UR8, 0x10000, URZ, 0xfc, !UPT ;  /* 0x00010000083e7892 */ /* 0x000fe4000f8efcff */
[----:B------:R-:W-:Y:S02]  /*3f00*/  USHF.R.S32.HI UR67, URZ, 0x8, UR4 ;  /* 0x00000008ff437899 */ /* 0x000fe40008011404 */
[----:B------:R-:W-:-:S02]  /*3f10*/  ULOP3.LUT UR61, UR10, 0x10000, URZ, 0xfc, !UPT ;  /* 0x000100000a3d7892 */ /* 0x000fc4000f8efcff */
[----:B------:R-:W-:Y:S01]  /*3f20*/  UISETP.LT.AND UP0, UPT, UR67, 0x1, UPT ;  /* 0x000000014300788c */ /* 0x000fe2000bf01270 */
[----:B------:R-:W-:Y:S01]  /*3f30*/  UMOV UR48, URZ ;  /* 0x000000ff00307c82 */ /* 0x000fe20008000000 */
[----:B-1----:R-:W-:Y:S02]  /*3f40*/  R2UR UR36, R0 ;  /* 0x00000000002472ca */ /* 0x002fe400000e0000 */
[----:B------:R-:W-:Y:S01]  /*3f50*/  USEL UR69, UR67, 0x1, !UP0 ;  /* 0x0000000143457887 */ /* 0x000fe2000c000000 */
[----:B------:R-:W-:Y:S01]  /*3f60*/  UMOV UR46, URZ ;  /* 0x000000ff002e7c82 */ /* 0x000fe20008000000 */
[----:B------:R-:W-:-:S09]  /*3f70*/  UMOV UR44, URZ ;  /* 0x000000ff002c7c82 */ /* 0x000fd20008000000 */
[----:B------:R-:W-:Y:S02]  /*3f80*/  UIADD3 UR59, UPT, UPT, UR36, 0x110, URZ ;  /* 0x00000110243b7890 */ /* 0x000fe4000fffe0ff */
[----:B------:R-:W-:Y:S02]  /*3f90*/  UIADD3 UR56, UPT, UPT, UR36, 0x104, URZ ;  /* 0x0000010424387890 */ /* 0x000fe4000fffe0ff */
[----:B------:R-:W-:Y:S02]  /*3fa0*/  UIADD3 UR58, UPT, UPT, UR36, 0x100, URZ ;  /* 0x00000100243a7890 */ /* 0x000fe4000fffe0ff */
[----:B------:R-:W-:Y:S02]  /*3fb0*/  UIADD3 UR54, UPT, UPT, UR36, 0x108, URZ ;  /* 0x0000010824367890 */ /* 0x000fe4000fffe0ff */
[----:B------:R-:W-:Y:S02]  /*3fc0*/  UIADD3 UR52, UPT, UPT, UR36, 0x10c, URZ ;  /* 0x0000010c24347890 */ /* 0x000fe4000fffe0ff */
[----:B------:R-:W-:-:S02]  /*3fd0*/  UIADD3 UR57, UPT, UPT, UR36, 0x114, URZ ;  /* 0x0000011424397890 */ /* 0x000fc4000fffe0ff */
[----:B------:R-:W-:Y:S02]  /*3fe0*/  UIADD3 UR55, UPT, UPT, UR36, 0x118, URZ ;  /* 0x0000011824377890 */ /* 0x000fe4000fffe0ff */
[----:B------:R-:W-:Y:S02]  /*3ff0*/  UIADD3 UR53, UPT, UPT, UR36, 0x11c, URZ ;  /* 0x0000011c24357890 */ /* 0x000fe4000fffe0ff */
[----:B------:R-:W-:Y:S02]  /*4000*/  USHF.R.U32.HI UR6, URZ, 0x1a, UR59 ;  /* 0x0000001aff067899 */ /* 0x000fe4000801163b */
[----:B------:R-:W-:Y:S02]  /*4010*/  USHF.R.U32.HI UR5, URZ, 0x11, UR56 ;  /* 0x00000011ff057899 */ /* 0x000fe40008011638 */
[----:B------:R-:W-:Y:S02]  /*4020*/  USHF.R.U32.HI UR7, URZ, 0x11, UR58 ;  /* 0x00000011ff077899 */ /* 0x000fe4000801163a */
[----:B------:R-:W-:-:S02]  /*4030*/  USHF.R.U32.HI UR8, URZ, 0x11, UR54 ;  /* 0x00000011ff087899 */ /* 0x000fc40008011636 */
[----:B------:R-:W-:Y:S02]  /*4040*/  USHF.R.U32.HI UR4, URZ, 0x1a, UR57 ;  /* 0x0000001aff047899 */ /* 0x000fe40008011639 */
[----:B------:R-:W-:Y:S02]  /*4050*/  USHF.R.U32.HI UR9, URZ, 0x1a, UR55 ;  /* 0x0000001aff097899 */ /* 0x000fe40008011637 */
[----:B------:R-:W-:Y:S02]  /*4060*/  USHF.R.U32.HI UR11, URZ, 0x11, UR52 ;  /* 0x00000011ff0b7899 */ /* 0x000fe40008011634 */
[----:B------:R-:W-:Y:S02]  /*4070*/  USHF.R.U32.HI UR12, URZ, 0x1a, UR53 ;  /* 0x0000001aff0c7899 */ /* 0x000fe40008011635 */
[----:B------:R-:W-:Y:S02]  /*4080*/  ULOP3.LUT UR50, UR6, 0x30, URZ, 0xc0, !UPT ;  /* 0x0000003006327892 */ /* 0x000fe4000f8ec0ff */
[----:B------:R-:W-:-:S02]  /*4090*/  ULOP3.LUT UR10, UR5, 0x6000, URZ, 0xc0, !UPT ;  /* 0x00006000050a7892 */ /* 0x000fc4000f8ec0ff */
[----:B------:R-:W-:Y:S02]  /*40a0*/  ULOP3.LUT UR13, UR7, 0x6000, URZ, 0xc0, !UPT ;  /* 0x00006000070d7892 */ /* 0x000fe4000f8ec0ff */
[----:B------:R-:W-:Y:S02]  /*40b0*/  ULOP3.LUT UR5, UR8, 0x6000, URZ, 0xc0, !UPT ;  /* 0x0000600008057892 */ /* 0x000fe4000f8ec0ff */
[----:B------:R-:W-:Y:S02]  /*40c0*/  ULOP3.LUT UR4, UR4, 0x30, URZ, 0xc0, !UPT ;  /* 0x0000003004047892 */ /* 0x000fe4000f8ec0ff */
[----:B------:R-:W-:Y:S02]  /*40d0*/  ULOP3.LUT UR8, UR9, 0x30, URZ, 0xc0, !UPT ;  /* 0x0000003009087892 */ /* 0x000fe4000f8ec0ff */
        /* <DEDUP_REMOVED lines=10> */
[----:B------:R-:W-:Y:S02]  /*4180*/  UPRMT UR51, UR50, 0x5410, UR13 ;  /* 0x0000541032337896 */ /* 0x000fe4000800000d */
[----:B------:R-:W-:Y:S02]  /*4190*/  UPRMT UR49, UR4, 0x5410, UR10 ;  /* 0x0000541004317896 */ /* 0x000fe4000800000a */
[----:B------:R-:W-:Y:S02]  /*41a0*/  UPRMT UR47, UR8, 0x5410, UR5 ;  /* 0x00005410082f7896 */ /* 0x000fe40008000005 */
[----:B------:R-:W-:Y:S01]  /*41b0*/  UPRMT UR45, UR6, 0x5410, UR7 ;  /* 0x00005410062d7896 */ /* 0x000fe20008000007 */
[----:B------:R-:W-:-:S11]  /*41c0*/  UMOV UR50, URZ ;  /* 0x000000ff00327c82 */ /* 0x000fd60008000000 */
.L_x_80:
[C---:B------:R-:W-:Y:S02]  /*41d0*/  LEA R0, R8.reuse, UR42, 0x3 ;  /* 0x0000002a08007c11 */ /* 0x040fe4000f8e18ff */
[----:B------:R-:W-:Y:S02]  /*41e0*/  SHF.L.U32 R5, R3, 0x1f, RZ ;  /* 0x0000001f03057819 */ /* 0x000fe400000006ff */
[----:B------:R-:W-:Y:S02]  /*41f0*/  LEA R4, R8, UR42, 0x4 ;  /* 0x0000002a08047c11 */ /* 0x000fe4000f8e20ff */
[----:B------:R-:W1:Y:S02]  /*4200*/  SYNCS.PHASECHK.TRANS64.TRYWAIT P0, [R0+URZ+0xb0], R5 ;  /* 0x0000b005000075a7 */ /* 0x000e6400080011ff */
[----:B-1-3--:R-:W-:Y:S05]  /*4210*/  @!P0 BRA `(.L_x_73) ;  /* 0x0000006400f48947 */ /* 0x00afea0003800000 */
.L_x_175:
[----:B-1----:R-:W1:Y:S01]  /*4220*/  LDS.128 R4, [R4+0x120] ;  /* 0x0001200004047984 */ /* 0x002e620000000c00 */
[----:B------:R-:W-:Y:S02]  /*4230*/  VIADD R0, R0, 0xc0 ;  /* 0x000000c000007836 */ /* 0x000fe40000000000 */
[----:B------:R-:W-:Y:S01]  /*4240*/  VIADD R8, R8, 0x1 ;  /* 0x0000000108087836 */ /* 0x000fe20000000000 */
[----:B------:R-:W-:Y:S01]  /*4250*/  @!PT LDS RZ, [RZ] ;  /* 0x00000000fffff984 */ /* 0x000fe20000000800 */
[----:B------:R-:W-:Y:S01]  /*4260*/  @!PT LDS RZ, [RZ] ;  /* 0x00000000fffff984 */ /* 0x000fe20000000800 */
[----:B------:R-:W-:Y:S01]  /*4270*/  @!PT LDS RZ, [RZ] ;  /* 0x00000000fffff984 */ /* 0x000fe20000000800 */
[----:B------:R-:W-:Y:S01]  /*4280*/  @!PT LDS RZ, [RZ] ;  /* 0x00000000fffff984 */ /* 0x000fe20000000800 */
[----:B------:R2:W-:Y:S06]  /*4290*/  MEMBAR.ALL.CTA ;  /* 0x0000000000007992 */ /* 0x0005ec0000008000 */
[----:B--2---:R-:W2:Y:S01]  /*42a0*/  FENCE.VIEW.ASYNC.S ;  /* 0x00000000000073c6 */ /* 0x004ea20000000000 */
[----:B------:R-:W-:-:S04]  /*42b0*/  PRMT R0, RZ, 0x654, R0 ;  /* 0x00000654ff007816 */ /* 0x000fc80000000000 */
[----:B--2---:R2:W-:Y:S01]  /*42c0*/  SYNCS.ARRIVE.TRANS64.RED.A1T0 RZ, [R0+URZ], RZ ;  /* 0x000000ff00ff79a7 */ /* 0x0045e200081004ff */
[----:B-1----:R-:W-:Y:S01]  /*42d0*/  LOP3.LUT P1, RZ, R6, 0x1, RZ, 0xc0, !PT ;  /* 0x0000000106ff7812 */ /* 0x002fe2000782c0ff */
[----:B--2---:R-:W-:-:S12]  /*42e0*/  BRA.U UP2, `(.L_x_74) ;  /* 0x00000005026c7547 */ /* 0x004fd8000b800000 */
[----:B------:R-:W1:Y:S01]  /*42f0*/  LDCU UR4, c[0x0][0x38c] ;  /* 0x00007180ff0477ac */ /* 0x000e620008000800 */
[----:B------:R-:W-:Y:S02]  /*4300*/  PLOP3.LUT P2, PT, PT, PT, PT, 0x80, 0x8 ;  /* 0x000000000008781c */ /* 0x000fe40003f4f070 */
[----:B------:R-:W-:Y:S01]  /*4310*/  SHF.L.U32 R5, R9, 0x1f, RZ ;  /* 0x0000001f09057819 */ /* 0x000fe200000006ff */
[----:B------:R-:W-:Y:S02]  /*4320*/  ULEA UR66, UR65, UR42, 0x3 ;  /* 0x0000002a41427291 */ /* 0x000fe4000f8e18ff */
[----:B------:R-:W-:Y:S02]  /*4330*/  ULEA UR37, UR65, UR36, 0x7 ;  /* 0x0000002441257291 */ /* 0x000fe4000f8e38ff */
[----:B-1----:R-:W-:-:S06]  /*4340*/  UISETP.GE.AND UP0, UPT, UR4, 0x1, UPT ;  /* 0x000000010400788c */ /* 0x002fcc000bf06270 */
[----:B------:R-:W-:-:S05]  /*4350*/  PLOP3.LUT P0, PT, PT, PT, UP0, 0x80, 0x8 ;  /* 0x000000000008781c */ /* 0x000fca0003f0f008 */
[----:B------:R-:W-:-:S08]  /*4360*/  @UP0 ULEA UR4, UR39, UR42, 0x3 ;  /* 0x0000002a27040291 */ /* 0x000fd0000f8e18ff */
[----:B------:R-:W-:-:S04]  /*4370*/  @P0 SHF.L.U32 R0, R2, 0x1f, RZ ;  /* 0x0000001f02000819 */ /* 0x000fc800000006ff */
[----:B------:R1:W2:Y:S01]  /*4380*/  @P0 SYNCS.PHASECHK.TRANS64.TRYWAIT P2, [UR4], R0 ;  /* 0x00000000ff0005a7 */ /* 0x0002a20008041104 */
[----:B------:R-:W3:Y:S02]  /*4390*/  SYNCS.PHASECHK.TRANS64.TRYWAIT P0, [UR66+0xe0], R5 ;  /* 0x0000e005ff0075a7 */ /* 0x000ee40008001142 */
[----:B-123--:R-:W-:Y:S05]  /*43a0*/  @!P0 BRA `(.L_x_75) ;  /* 0x0000006400a48947 */ /* 0x00efea0003800000 */
.L_x_177:
[----:B------:R-:W-:Y:S01]  /*43b0*/  UMOV UR43, UR38 ;  /* 0x00000026002b7c82 */ /* 0x000fe20008000000 */
[----:B------:R-:W-:Y:S05]  /*43c0*/  BRA.U !UP0, `(.L_x_76) ;  /* 0x0000000508247547 */ /* 0x000fea000b800000 */
[----:B------:R-:W-:Y:S01]  /*43d0*/  UIADD3 UR43, UPT, UPT, UR69, UR38, URZ ;  /* 0x00000026452b7290 */ /* 0x000fe2000fffe0ff */
[----:B------:R-:W-:Y:S01]  /*43e0*/  UMOV UR11, URZ ;  /* 0x000000ff000b7c82 */ /* 0x000fe20008000000 */
[----:B------:R-:W-:Y:S01]  /*43f0*/  UMOV UR40, UR67 ;  /* 0x0000004300287c82 */ /* 0x000fe20008000000 */
[----:B------:R-:W-:-:S09]  /*4400*/  UMOV UR9, UR39 ;  /* 0x0000002700097c82 */ /* 0x000fd20008000000 */
.L_x_79:
[----:B--2---:R-:W-:Y:S01]  /*4410*/  ULEA UR7, UR9, UR42, 0x3 ;  /* 0x0000002a09077291 */ /* 0x004fe2000f8e18ff */
[----:B---3--:R-:W-:Y:S11]  /*4420*/  @P2 BRA `(.L_x_77) ;  /* 0x00000000000c2947 */ /* 0x008ff60003800000 */
[----:B-1----:R-:W-:Y:S04]  /*4430*/  SHF.L.U32 R5, R2, 0x1f, RZ ;  /* 0x0000001f02057819 */ /* 0x002fe800000006ff */
[----:B------:R-:W1:Y:S02]  /*4440*/  SYNCS.PHASECHK.TRANS64.TRYWAIT P0, [UR7], R5 ;  /* 0x00000005ff0075a7 */ /* 0x000e640008001107 */
[----:B-1----:R-:W-:Y:S05]  /*4450*/  @!P0 BRA `(.L_x_78) ;  /* 0x0000006400908947 */ /* 0x002fea0003800000 */
.L_x_77:
[----:B------:R-:W-:Y:S01]  /*4460*/  UISETP.NE.AND UP0, UPT, UR40, 0x1, UPT ;  /* 0x000000012800788c */ /* 0x000fe2000bf05270 */
[----:B------:R-:W-:Y:S01]  /*4470*/  PLOP3.LUT P2, PT, PT, PT, PT, 0x80, 0x8 ;  /* 0x000000000008781c */ /* 0x000fe20003f4f070 */
[----:B------:R-:W-:Y:S02]  /*4480*/  UIADD3 UR4, UPT, UPT, UR9, 0x1, URZ ;  /* 0x0000000109047890 */ /* 0x000fe4000fffe0ff */
[----:B------:R-:W-:Y:S02]  /*4490*/  ULEA UR10, UR9, UR63, 0x7 ;  /* 0x0000003f090a7291 */ /* 0x000fe4000f8e38ff */
[----:B------:R-:W-:Y:S01]  /*44a0*/  UISETP.NE.AND UP1, UPT, UR4, 0x6, UPT ;  /* 0x000000060400788c */ /* 0x000fe2000bf25270 */
[----:B------:R-:W-:Y:S01]  /*44b0*/  PLOP3.LUT P0, PT, PT, PT, UP0, 0x80, 0x8 ;  /* 0x000000000008781c */ /* 0x000fe20003f0f008 */
[----:B------:R-:W-:Y:S02]  /*44c0*/  ULEA UR8, UR9, UR64, 0x7 ;  /* 0x0000004009087291 */ /* 0x000fe4000f8e38ff */
[----:B------:R-:W-:Y:S02]  /*44d0*/  USEL UR5, URZ, 0x1, UP1 ;  /* 0x00000001ff057887 */ /* 0x000fe40008800000 */
[----:B------:R-:W-:Y:S02]  /*44e0*/  USEL UR39, UR4, URZ, UP1 ;  /* 0x000000ff04277287 */ /* 0x000fe40008800000 */
[----:B------:R-:W-:Y:S02]  /*44f0*/  UIADD3 UR30, UPT, UPT, UR10, 0x20, URZ ;  /* 0x000000200a1e7890 */ /* 0x000fe4000fffe0ff */
[----:B------:R-:W-:Y:S01]  /*4500*/  @UP0 ULEA UR4, UR39, UR42, 0x3 ;  /* 0x0000002a27040291 */ /* 0x000fe2000f8e18ff */
[----:B------:R-:W-:Y:S01]  /*4510*/  LOP3.LUT R2, R2, UR5, RZ, 0x3c, !PT ;  /* 0x0000000502027c12 */ /* 0x000fe2000f8e3cff */
[----:B------:R-:W-:Y:S02]  /*4520*/  UIADD3 UR32, UPT, UPT, UR10, 0x40, URZ ;  /* 0x000000400a207890 */ /* 0x000fe4000fffe0ff */
[----:B------:R-:W-:Y:S01]  /*4530*/  UIADD3 UR34, UPT, UPT, UR10, 0x60, URZ ;  /* 0x000000600a227890 */ /* 0x000fe2000fffe0ff */
[----:B-1----:R-:W-:Y:S01]  /*4540*/  @P0 SHF.L.U32 R0, R2, 0x1f, RZ ;  /* 0x0000001f02000819 */ /* 0x002fe200000006ff */
[----:B------:R-:W-:Y:S02]  /*4550*/  UISETP.NE.U32.AND UP0, UPT, UR11, URZ, UPT ;  /* 0x000000ff0b00728c */ /* 0x000fe4000bf05070 */
[----:B------:R-:W-:Y:S01]  /*4560*/  ULEA UR6, UR9, UR62, 0x9 ;  /* 0x0000003e09067291 */ /* 0x000fe2000f8e48ff */
[----:B------:R2:W3:Y:S01]  /*4570*/  @P0 SYNCS.PHASECHK.TRANS64.TRYWAIT P2, [UR4], R0 ;  /* 0x00000000ff0005a7 */ /* 0x0004e20008041104 */
[----:B------:R-:W-:Y:S02]  /*4580*/  ULEA UR4, UR9, UR61, 0xa ;  /* 0x0000003d09047291 */ /* 0x000fe4000f8e50ff */
[----:B------:R-:W-:Y:S02]  /*4590*/  UIADD3 UR24, UPT, UPT, UR8, 0x20, URZ ;  /* 0x0000002008187890 */ /* 0x000fe4000fffe0ff */
        /* <DEDUP_REMOVED lines=10> */
[----:B------:R-:W-:Y:S01]  /*4640*/  UIADD3 UR40, UPT, UPT, UR40, -0x1, URZ ;  /* 0xffffffff28287890 */ /* 0x000fe2000fffe0ff */
[----:B------:R-:W-:Y:S01]  /*4650*/  UMOV UR11, 0x4008 ;  /* 0x00004008000b7882 */ /* 0x000fe20000000000 */
[----:B------:R-:W-:Y:S01]  /*4660*/  UMOV UR31, 0x4008 ;  /* 0x00004008001f7882 */ /* 0x000fe20000000000 */
[----:B------:R1:W-:Y:S01]  /*4670*/  UTCCP.T.S.2CTA.4x32dp128bit tmem[UR36+0x100], gdesc[UR10] ;  /* 0x0001000a240079e7 */ /* 0x0003e20009300000 */
[----:B------:R-:W-:Y:S01]  /*4680*/  UTCCP.T.S.2CTA.4x32dp128bit tmem[UR36+0x104], gdesc[UR30] ;  /* 0x0001041e240079e7 */ /* 0x000fe20009300000 */
[----:B------:R-:W-:Y:S01]  /*4690*/  UMOV UR33, 0x4008 ;  /* 0x0000400800217882 */ /* 0x000fe20000000000 */
[----:B------:R-:W-:Y:S01]  /*46a0*/  UMOV UR35, 0x4008 ;  /* 0x0000400800237882 */ /* 0x000fe20000000000 */
[----:B------:R-:W-:Y:S01]  /*46b0*/  UTCCP.T.S.2CTA.4x32dp128bit tmem[UR36+0x108], gdesc[UR32] ;  /* 0x00010820240079e7 */ /* 0x000fe20009300000 */
[----:B------:R-:W-:Y:S01]  /*46c0*/  UTCCP.T.S.2CTA.4x32dp128bit tmem[UR36+0x10c], gdesc[UR34] ;  /* 0x00010c22240079e7 */ /* 0x000fe20009300000 */
[----:B------:R-:W-:Y:S01]  /*46d0*/  UMOV UR9, 0x4008 ;  /* 0x0000400800097882 */ /* 0x000fe20000000000 */
[----:B------:R-:W-:Y:S01]  /*46e0*/  UMOV UR25, 0x4008 ;  /* 0x0000400800197882 */ /* 0x000fe20000000000 */
[----:B------:R4:W-:Y:S01]  /*46f0*/  UTCCP.T.S.2CTA.4x32dp128bit tmem[UR36+0x110], gdesc[UR8] ;  /* 0x00011008240079e7 */ /* 0x0009e20009300000 */
[----:B------:R2:W-:Y:S01]  /*4700*/  UTCCP.T.S.2CTA.4x32dp128bit tmem[UR36+0x114], gdesc[UR24] ;  /* 0x00011418240079e7 */ /* 0x0005e20009300000 */
[----:B------:R-:W-:Y:S01]  /*4710*/  UMOV UR27, 0x4008 ;  /* 0x00004008001b7882 */ /* 0x000fe20000000000 */
[----:B------:R-:W-:Y:S01]  /*4720*/  UMOV UR29, 0x4008 ;  /* 0x00004008001d7882 */ /* 0x000fe20000000000 */
[----:B------:R2:W-:Y:S01]  /*4730*/  UTCCP.T.S.2CTA.4x32dp128bit tmem[UR36+0x118], gdesc[UR26] ;  /* 0x0001181a240079e7 */ /* 0x0005e20009300000 */
[----:B------:R2:W-:Y:S01]  /*4740*/  UTCCP.T.S.2CTA.4x32dp128bit tmem[UR36+0x11c], gdesc[UR28] ;  /* 0x00011c1c240079e7 */ /* 0x0005e20009300000 */
[----:B------:R-:W-:Y:S01]  /*4750*/  UMOV UR7, 0x40004040 ;  /* 0x4000404000077882 */ /* 0x000fe20000000000 */
[----:B------:R-:W-:Y:S01]  /*4760*/  UMOV UR5, 0x40004040 ;  /* 0x4000404000057882 */ /* 0x000fe20000000000 */
[----:B------:R-:W-:Y:S01]  /*4770*/  UMOV UR23, 0x40004040 ;  /* 0x4000404000177882 */ /* 0x000fe20000000000 */
[----:B------:R2:W-:Y:S01]  /*4780*/  UTCOMMA.2CTA.4X gdesc[UR4], gdesc[UR6], tmem[UR37], tmem[UR50], idesc[UR51], tmem[UR58], UP0 ;  /* 0x803a3206040075ea */ /* 0x0005e20008200025 */
[----:B------:R-:W-:Y:S01]  /*4790*/  UISETP.NE.AND UP0, UPT, UR38, UR43, UPT ;  /* 0x0000002b2600728c */ /* 0x000fe2000bf05270 */
[----:B------:R-:W-:Y:S01]  /*47a0*/  UMOV UR21, 0x40004040 ;  /* 0x4000404000157882 */ /* 0x000fe20000000000 */
[----:B------:R-:W-:Y:S01]  /*47b0*/  UMOV UR19, 0x40004040 ;  /* 0x4000404000137882 */ /* 0x000fe20000000000 */
[----:B------:R2:W-:Y:S01]  /*47c0*/  UTCOMMA.2CTA.4X gdesc[UR20], gdesc[UR22], tmem[UR37], tmem[UR48], idesc[UR49], tmem[UR56], UPT ;  /* 0x80383016140075ea */ /* 0x0005e2000ba00025 */
[----:B------:R-:W-:Y:S01]  /*47d0*/  UMOV UR17, 0x40004040 ;  /* 0x4000404000117882 */ /* 0x000fe20000000000 */
[----:B------:R-:W-:Y:S01]  /*47e0*/  UMOV UR15, 0x40004040 ;  /* 0x40004040000f7882 */ /* 0x000fe20000000000 */
[----:B------:R2:W-:Y:S01]  /*47f0*/  UTCOMMA.2CTA.4X gdesc[UR16], gdesc[UR18], tmem[UR37], tmem[UR46], idesc[UR47], tmem[UR54], UPT ;  /* 0x80362e12100075ea */ /* 0x0005e2000ba00025 */
[----:B------:R-:W-:Y:S01]  /*4800*/  UMOV UR13, 0x40004040 ;  /* 0x40004040000d7882 */ /* 0x000fe20000000000 */
[----:B-1----:R-:W-:Y:S01]  /*4810*/  UMOV UR11, 0x1 ;  /* 0x00000001000b7882 */ /* 0x002fe20000000000 */
[----:B------:R2:W-:Y:S01]  /*4820*/  UTCOMMA.2CTA.4X gdesc[UR12], gdesc[UR14], tmem[UR37], tmem[UR44], idesc[UR45], tmem[UR52], UPT ;  /* 0x80342c0e0c0075ea */ /* 0x0005e2000ba00025 */
[----:B------:R2:W-:Y:S01]  /*4830*/  UTCBAR.2CTA.MULTICAST [UR41], URZ, UR60 ;  /* 0x000000ff290073e9 */ /* 0x0005e2000820083c */
[----:B----4-:R-:W-:Y:S01]  /*4840*/  UMOV UR9, UR39 ;  /* 0x0000002700097c82 */ /* 0x010fe20008000000 */
[----:B------:R-:W-:Y:S05]  /*4850*/  BRA.U UP0, `(.L_x_79) ;  /* 0xfffffff900ec7547 */ /* 0x000fea000b83ffff */
.L_x_76:
[----:B--2---:R-:W-:Y:S01]  /*4860*/  UIADD3 UR4, UPT, UPT, UR66, 0xd0, URZ ;  /* 0x000000d042047890 */ /* 0x004fe2000fffe0ff */
[----:B------:R-:W-:-:S08]  /*4870*/  UMOV UR38, UR43 ;  /* 0x0000002b00267c82 */ /* 0x000fd00008000000 */
[----:B------:R2:W-:Y:S01]  /*4880*/  UTCBAR.2CTA.MULTICAST [UR4], URZ, UR68 ;  /* 0x000000ff040073e9 */ /* 0x0005e20008200844 */
[----:B------:R-:W-:Y:S02]  /*4890*/  NOP ;  /* 0x0000000000007918 */ /* 0x000fe40000000000 */
.L_x_74:
[----:B--2---:R-:W-:Y:S01]  /*48a0*/  UIADD3 UR4, UPT, UPT, UR65, 0x1, URZ ;  /* 0x0000000141047890 */ /* 0x004fe2000fffe0ff */
[----:B------:R-:W-:-:S03]  /*48b0*/  ISETP.NE.AND P0, PT, R8, 0x2, PT ;  /* 0x000000020800780c */ /* 0x000fc60003f05270 */
[----:B------:R-:W-:Y:S01]  /*48c0*/  UISETP.NE.AND UP0, UPT, UR4, 0x2, UPT ;  /* 0x000000020400788c */ /* 0x000fe2000bf05270 */
[----:B-1----:R-:W-:Y:S02]  /*48d0*/  SEL R0, RZ, 0x1, P0 ;  /* 0x00000001ff007807 */ /* 0x002fe40000000000 */
[----:B------:R-:W-:Y:S01]  /*48e0*/  SEL R8, R8, RZ, P0 ;  /* 0x000000ff08087207 */ /* 0x000fe20000000000 */
[----:B------:R-:W-:Y:S01]  /*48f0*/  USEL UR5, URZ, 0x1, UP0 ;  /* 0x00000001ff057887 */ /* 0x000fe20008000000 */
[----:B------:R-:W-:Y:S01]  /*4900*/  LOP3.LUT R3, R3, R0, RZ, 0x3c, !PT ;  /* 0x0000000003037212 */ /* 0x000fe200078e3cff */
[----:B------:R-:W-:-:S04]  /*4910*/  USEL UR65, UR4, URZ, UP0 ;  /* 0x000000ff04417287 */ /* 0x000fc80008000000 */
[----:B------:R-:W-:Y:S01]  /*4920*/  LOP3.LUT R9, R9, UR5, RZ, 0x3c, !PT ;  /* 0x0000000509097c12 */ /* 0x000fe2000f8e3cff */
[----:B------:R-:W-:Y:S07]  /*4930*/  @P1 BRA `(.L_x_80) ;  /* 0xfffffff800241947 */ /* 0x000fee000383ffff */
[----:B------:R-:W1:Y:S01]  /*4940*/  S2UR UR8, SR_CgaCtaId ;  /* 0x00000000000879c3 */ /* 0x000e620000008800 */
[----:B------:R-:W-:Y:S01]  /*4950*/  ELECT P0, URZ, PT ;  /* 0x0000000000ff782f */ /* 0x000fe20003800000 */
[----:B------:R-:W-:Y:S01]  /*4960*/  HFMA2 R0, -RZ, RZ, 0, 5.9604644775390625e-08 ;  /* 0x00000001ff007431 */ /* 0x000fe200000001ff */
[----:B------:R-:W-:-:S05]  /*4970*/  UMOV UR4, 0x40 ;  /* 0x0000004000047882 */ /* 0x000fca0000000000 */
[----:B------:R-:W-:Y:S01]  /*4980*/  UVIRTCOUNT.DEALLOC.SMPOOL 0x80 ;  /* 0x000000800000784c */ /* 0x000fe20000000000 */
[----:B------:R-:W-:Y:S02]  /*4990*/  UISETP.NE.AND UP0, UPT, UR71, URZ, UPT ;  /* 0x000000ff4700728c */ /* 0x000fe4000bf05270 */
[----:B-1----:R-:W-:-:S09]  /*49a0*/  ULEA UR8, UR8, UR4, 0x18 ;  /* 0x0000000408087291 */ /* 0x002fd2000f8ec0ff */
[----:B------:R1:W-:Y:S01]  /*49b0*/  @P0 STS.U8 [UR8+0x1c], R0 ;  /* 0x00001c00ff000988 */ /* 0x0003e20008000008 */
[----:B------:R-:W-:Y:S05]  /*49c0*/  BRA.U UP0, `(.L_x_81) ;  /* 0x0000000100587547 */ /* 0x000fea000b800000 */
[----:B------:R-:W-:Y:S01]  /*49d0*/  UIADD3 UR5, UPT, UPT, UR42, 0xe0, URZ ;  /* 0x000000e02a057890 */ /* 0x000fe2000fffe0ff */
[----:B------:R-:W-:-:S03]  /*49e0*/  SHF.L.U32 R3, R9, 0x1f, RZ ;  /* 0x0000001f09037819 */ /* 0x000fc600000006ff */
[----:B------:R-:W-:-:S09]  /*49f0*/  ULEA UR4, UR65, UR5, 0x3 ;  /* 0x0000000541047291 */ /* 0x000fd2000f8e18ff */
[----:B------:R-:W2:Y:S02]  /*4a00*/  SYNCS.PHASECHK.TRANS64.TRYWAIT P0, [UR4], R3 ;  /* 0x00000003ff0075a7 */ /* 0x000ea40008001104 */
[----:B--2---:R-:W-:Y:S05]  /*4a10*/  @!P0 BRA `(.L_x_82) ;  /* 0x0000006000388947 */ /* 0x004fea0003800000 */
.L_x_180:
[----:B------:R-:W-:-:S04]  /*4a20*/  UIADD3 UR4, UPT, UPT, UR65, 0x1, URZ ;  /* 0x0000000141047890 */ /* 0x000fc8000fffe0ff */
[----:B------:R-:W-:-:S04]  /*4a30*/  UISETP.NE.AND UP1, UPT, UR4, 0x2, UPT ;  /* 0x000000020400788c */ /* 0x000fc8000bf25270 */
[----:B------:R-:W-:Y:S02]  /*4a40*/  USEL UR6, URZ, 0x1, UP1 ;  /* 0x00000001ff067887 */ /* 0x000fe40008800000 */
[----:B------:R-:W-:-:S04]  /*4a50*/  USEL UR4, UR4, URZ, UP1 ;  /* 0x000000ff04047287 */ /* 0x000fc80008800000 */
[----:B------:R-:W-:Y:S01]  /*4a60*/  ULEA UR4, UR4, UR5, 0x3 ;  /* 0x0000000504047291 */ /* 0x000fe2000f8e18ff */
[----:B-1----:R-:W-:-:S04]  /*4a70*/  LOP3.LUT R3, R9, UR6, RZ, 0x3c, !PT ;  /* 0x0000000609037c12 */ /* 0x002fc8000f8e3cff */
[----:B------:R-:W-:Y:S01]  /*4a80*/  SHF.L.U32 R3, R3, 0x1f, RZ ;  /* 0x0000001f03037819 */ /* 0x000fe200000006ff */
[----:B------:R-:W-:-:S04]  /*4a90*/  IMAD.U32 R0, RZ, RZ, UR4 ;  /* 0x00000004ff007e24 */ /* 0x000fc8000f8e00ff */
[----:B------:R1:W2:Y:S03]  /*4aa0*/  SYNCS.PHASECHK.TRANS64.TRYWAIT P0, [R0+URZ], R3 ;  /* 0x00000003000075a7 */ /* 0x0002a600080011ff */
[----:B--2---:R-:W-:Y:S05]  /*4ab0*/  @!P0 NANOSLEEP.SYNCS 0x989680 ;  /* 0x009896800000895d */ /* 0x004fea0003900000 */
[----:B------:R-:W2:Y:S02]  /*4ac0*/  @!P0 SYNCS.PHASECHK.TRANS64 P0, [R0+URZ], R3 ;  /* 0x00000003000085a7 */ /* 0x000ea400080010ff */
[----:B--2---:R-:W-:Y:S05]  /*4ad0*/  @P0 BRA `(.L_x_83) ;  /* 0x0000000000200947 */ /* 0x004fea0003800000 */
.L_x_84:
[----:B--2---:R2:W4:Y:S02]  /*4ae0*/  SYNCS.PHASECHK.TRANS64.TRYWAIT P0, [R0+URZ], R3 ;  /* 0x00000003000075a7 */ /* 0x00452400080011ff */
[----:B----4-:R-:W-:Y:S05]  /*4af0*/  @!P0 NANOSLEEP.SYNCS 0x989680 ;  /* 0x009896800000895d */ /* 0x010fea0003900000 */
[----:B------:R-:W4:Y:S02]  /*4b00*/  @!P0 SYNCS.PHASECHK.TRANS64 P0, [R0+URZ], R3 ;  /* 0x00000003000085a7 */ /* 0x000f2400080010ff */
[----:B----4-:R-:W-:Y:S05]  /*4b10*/  @!P0 BRA `(.L_x_84) ;  /* 0xfffffffc00f08947 */ /* 0x010fea000383ffff */
[----:B------:R-:W-:Y:S05]  /*4b20*/  BRA `(.L_x_83) ;  /* 0x00000000000c7947 */ /* 0x000fea0003800000 */
.L_x_81:
[----:B------:R-:W-:-:S04]  /*4b30*/  UIADD3 UR4, UPT, UPT, UR42, 0x110, URZ ;  /* 0x000001102a047890 */ /* 0x000fc8000fffe0ff */
[----:B------:R-:W-:-:S09]  /*4b40*/  UPRMT UR4, UR70, 0x654, UR4 ;  /* 0x0000065446047896 */ /* 0x000fd20008000004 */
[----:B------:R-:W-:Y:S03]  /*4b50*/  SYNCS.ARRIVE.TRANS64.RED.A1T0 RZ, [UR4], RZ ;  /* 0x000000ffffff79a7 */ /* 0x000fe60008100404 */
.L_x_83:
[----:B-12---:R-:W-:Y:S01]  /*4b60*/  SHF.L.U32 R3, RZ, 0x1f, RZ ;  /* 0x0000001fff037819 */ /* 0x006fe200000006ff */
[----:B------:R-:W-:Y:S01]  /*4b70*/  UIADD3 UR4, UPT, UPT, UR42, 0x110, URZ ;  /* 0x000001102a047890 */ /* 0x000fe2000fffe0ff */
[----:B------:R-:W-:Y:S02]  /*4b80*/  PLOP3.LUT P0, PT, PT, PT, UP0, 0x80, 0x8 ;  /* 0x000000000008781c */ /* 0x000fe40003f0f008 */
[----:B------:R-:W1:Y:S02]  /*4b90*/  SYNCS.PHASECHK.TRANS64.TRYWAIT P1, [UR42+0x110], R3 ;  /* 0x00011003ff0075a7 */ /* 0x000e64000802112a */
[----:B-1----:R-:W-:Y:S09]  /*4ba0*/  @!P1 BRA `(.L_x_85) ;  /* 0x0000005c00ec9947 */ /* 0x002ff20003800000 */
.L_x_182:
[----:B------:R-:W-:Y:S01]  /*4bb0*/  @!UP0 UPRMT UR4, UR70, 0x654, UR4 ;  /* 0x0000065446048896 */ /* 0x000fe20008000004 */
[----:B------:R-:W-:Y:S01]  /*4bc0*/  UMOV UR5, 0xffff ;  /* 0x0000ffff00057882 */ /* 0x000fe20000000000 */
[----:B------:R-:W-:-:S07]  /*4bd0*/  UMOV UR6, 0x1 ;  /* 0x0000000100067882 */ /* 0x000fce0000000000 */
[----:B------:R-:W-:Y:S01]  /*4be0*/  @!P0 SYNCS.ARRIVE.TRANS64.RED.A1T0 RZ, [UR4], RZ ;  /* 0x000000ffffff89a7 */ /* 0x000fe20008100404 */
[----:B------:R-:W-:Y:S01]  /*4bf0*/  NOP ;  /* 0x0000000000007918 */ /* 0x000fe20000000000 */
[----:B-1----:R-:W1:Y:S01]  /*4c00*/  LDS R0, [UR8+0x14] ;  /* 0x00001408ff007984 */ /* 0x002e620008000800 */
[----:B------:R-:W-:-:S04]  /*4c10*/  ULOP3.LUT UR4, UR36, 0xffff, URZ, 0xc0, !UPT ;  /* 0x0000ffff24047892 */ /* 0x000fc8000f8ec0ff */
[----:B------:R-:W-:-:S04]  /*4c20*/  USHF.R.U32.HI UR4, URZ, 0x5, UR4 ;  /* 0x00000005ff047899 */ /* 0x000fc80008011604 */
[----:B------:R-:W-:Y:S02]  /*4c30*/  USHF.L.U32 UR5, UR5, UR4, URZ ;  /* 0x0000000405057299 */ /* 0x000fe400080006ff */
[----:B------:R-:W-:-:S04]  /*4c40*/  USHF.L.U32 UR4, UR6, UR4, URZ ;  /* 0x0000000406047299 */ /* 0x000fc800080006ff */
[----:B-1----:R-:W-:-:S04]  /*4c50*/  LOP3.LUT R0, R0, UR5, RZ, 0xc0, !PT ;  /* 0x0000000500007c12 */ /* 0x002fc8000f8ec0ff */
[----:B------:R-:W-:-:S13]  /*4c60*/  ISETP.NE.AND P0, PT, R0, UR5, PT ;  /* 0x0000000500007c0c */ /* 0x000fda000bf05270 */
[----:B------:R-:W-:Y:S05]  /*4c70*/  @P0 BRA `(.L_x_86) ;  /* 0x0000000000580947 */ /* 0x000fea0003800000 */
[----:B------:R-:W1:Y:S02]  /*4c80*/  LDS R0, [UR8+0x18] ;  /* 0x00001808ff007984 */ /* 0x000e640008000800 */
[----:B-1----:R-:W-:-:S04]  /*4c90*/  LOP3.LUT R0, R0, UR4, RZ, 0xc0, !PT ;  /* 0x0000000400007c12 */ /* 0x002fc8000f8ec0ff */
[----:B------:R-:W-:-:S13]  /*4ca0*/  ISETP.NE.AND P0, PT, R0, UR4, PT ;  /* 0x0000000400007c0c */ /* 0x000fda000bf05270 */
[----:B------:R-:W-:Y:S05]  /*4cb0*/  @P0 BRA `(.L_x_87) ;  /* 0x00000000003c0947 */ /* 0x000fea0003800000 */
[----:B------:R-:W1:Y:S01]  /*4cc0*/  S2R R2, SR_LANEID ;  /* 0x0000000000027919 */ /* 0x000e620000000000 */
[----:B------:R-:W-:Y:S01]  /*4cd0*/  ULOP3.LUT UR5, URZ, UR5, URZ, 0x33, !UPT ;  /* 0x00000005ff057292 */ /* 0x000fe2000f8e33ff */
[----:B------:R-:W-:Y:S01]  /*4ce0*/  LOP3.LUT R4, RZ, UR4, RZ, 0x33, !PT ;  /* 0x00000004ff047c12 */ /* 0x000fe2000f8e33ff */
[----:B------:R-:W-:Y:S02]  /*4cf0*/  VOTEU.ANY UR4, UPT, PT ;  /* 0x0000000000047886 */ /* 0x000fe400038e0100 */
[----:B------:R-:W-:Y:S01]  /*4d00*/  UFLO.U32 UR4, UR4 ;  /* 0x00000004000472bd */ /* 0x000fe200080e0000 */
[----:B------:R-:W2:Y:S01]  /*4d10*/  REDUX UR6, R4 ;  /* 0x00000000040673c4 */ /* 0x000ea20000000000 */
[----:B------:R-:W-:-:S06]  /*4d20*/  IMAD.U32 R0, RZ, RZ, UR5 ;  /* 0x00000005ff007e24 */ /* 0x000fcc000f8e00ff */
[----:B------:R4:W-:Y:S01]  /*4d30*/  UTCATOMSWS.AND URZ, UR5 ;  /* 0x0000000500ff79e3 */ /* 0x0009e20008000000 */
[----:B------:R-:W3:Y:S01]  /*4d40*/  REDUX UR7, R0 ;  /* 0x00000000000773c4 */ /* 0x000ee20000000000 */
[----:B-1----:R-:W-:Y:S01]  /*4d50*/  ISETP.EQ.U32.AND P0, PT, R2, UR4, PT ;  /* 0x0000000402007c0c */ /* 0x002fe2000bf02070 */
[----:B--2---:R-:W-:Y:S01]  /*4d60*/  IMAD.U32 R2, RZ, RZ, UR6 ;  /* 0x00000006ff027e24 */ /* 0x004fe2000f8e00ff */
[----:B---3--:R-:W-:-:S11]  /*4d70*/  MOV R3, UR7 ;  /* 0x0000000700037c02 */ /* 0x008fd60008000f00 */
[----:B------:R4:W-:Y:S04]  /*4d80*/  @P0 ATOMS.AND RZ, [UR8+0x14], R3 ;  /* 0x00001403ffff098c */ /* 0x0009e8000a800008 */
[----:B------:R4:W-:Y:S01]  /*4d90*/  @P0 ATOMS.AND RZ, [UR8+0x18], R2 ;  /* 0x00001802ffff098c */ /* 0x0009e2000a800008 */
[----:B------:R-:W-:Y:S05]  /*4da0*/  BRA `(.L_x_88) ;  /* 0x0000000000147947 */ /* 0x000fea0003800000 */
.L_x_87:
[----:B------:R-:W-:Y:S02]  /*4db0*/  MOV R2, 0x4dd0 ;  /* 0x00004dd000027802 */ /* 0x000fe40000000f00 */
[----:B---3-5:R-:W-:Y:S05]  /*4dc0*/  CALL.REL.NOINC `($__internal_0_$__cuda_sm10x_tcgen05_guardrail_trap_col_being_dealloced_not_returned_by_alloc) ;  /* 0x0000006000cc7944 */ /* 0x028fea0003c00000 */
[----:B------:R-:W-:Y:S05]  /*4dd0*/  BRA `(.L_x_88) ;  /* 0x0000000000087947 */ /* 0x000fea0003800000 */
.L_x_86:
[----:B------:R-:W-:Y:S02]  /*4de0*/  MOV R2, 0x4e00 ;  /* 0x00004e0000027802 */ /* 0x000fe40000000f00 */
[----:B---3-5:R-:W-:Y:S05]  /*4df0*/  CALL.REL.NOINC `($__internal_2_$__cuda_sm10x_tcgen05_guardrail_trap_unallocated_columns_being_dealloced) ;  /* 0x0000006000d87944 */ /* 0x028fea0003c00000 */
.L_x_88:
[----:B------:R-:W-:Y:S01]  /*4e00*/  NOP ;  /* 0x0000000000007918 */ /* 0x000fe20000000000 */
[----:B----4-:R-:W-:Y:S05]  /*4e10*/  EXIT ;  /* 0x000000000000794d */ /* 0x010fea0003800000 */
.L_x_61:
[----:B------:R-:W-:-:S09]  /*4e20*/  UISETP.NE.OR UP0, UPT, UR21, 0x3, !UP5 ;  /* 0x000000031500788c */ /* 0x000fd2000ef05670 */
[----:B------:R-:W-:Y:S05]  /*4e30*/  BRA.U UP0, `(.L_x_89) ;  /* 0x0000001100587547 */ /* 0x000fea000b800000 */
[----:B------:R-:W1:Y:S01]  /*4e40*/  LDCU UR31, c[0x0][0x370] ;  /* 0x00006e00ff1f77ac */ /* 0x000e620008000800 */
[----:B------:R-:W2:Y:S01]  /*4e50*/  LDC.64 R16, c[0x0][0x348] ;  /* 0x0000d200ff107b82 */ /* 0x000ea20000000a00 */
[----:B------:R-:W-:Y:S02]  /*4e60*/  HFMA2 R13, -RZ, RZ, 0, 0 ;  /* 0x00000000ff0d7431 */ /* 0x000fe400000001ff */
[----:B------:R-:W-:Y:S01]  /*4e70*/  IMAD.MOV.U32 R15, RZ, RZ, 0x1 ;  /* 0x00000001ff0f7424 */ /* 0x000fe200078e00ff */
[----:B------:R-:W1:Y:S01]  /*4e80*/  LDCU.128 UR44, c[0x0][0xf10] ;  /* 0x0001e200ff2c77ac */ /* 0x000e620008000c00 */
[----:B------:R-:W-:Y:S01]  /*4e90*/  IMAD.MOV.U32 R14, RZ, RZ, RZ ;  /* 0x000000ffff0e7224 */ /* 0x000fe200078e00ff */
[----:B------:R-:W-:Y:S01]  /*4ea0*/  MOV R7, 0x2000 ;  /* 0x0000200000077802 */ /* 0x000fe20000000f00 */
[----:B------:R-:W3:Y:S01]  /*4eb0*/  LDCU UR30, c[0x0][0x374] ;  /* 0x00006e80ff1e77ac */ /* 0x000ee20008000800 */
[----:B------:R-:W4:Y:S01]  /*4ec0*/  LDC.64 R2, c[0x0][0xc88] ;  /* 0x00032200ff027b82 */ /* 0x000f220000000a00 */
[----:B------:R-:W3:Y:S01]  /*4ed0*/  LDCU UR15, c[0x0][0xf0c] ;  /* 0x0001e180ff0f77ac */ /* 0x000ee20008000800 */
[----:B------:R-:W2:Y:S06]  /*4ee0*/  LDCU UR40, c[0x0][0xf20] ;  /* 0x0001e400ff2877ac */ /* 0x000eac0008000800 */
[----:B------:R-:W4:Y:S01]  /*4ef0*/  LDC.64 R4, c[0x0][0xc90] ;  /* 0x00032400ff047b82 */ /* 0x000f220000000a00 */
[----:B------:R-:W2:Y:S01]  /*4f00*/  LDCU UR4, c[0x0][0xf30] ;  /* 0x0001e600ff0477ac */ /* 0x000ea20008000800 */
[----:B------:R-:W-:Y:S01]  /*4f10*/  UMOV UR21, 0x400 ;  /* 0x0000040000157882 */ /* 0x000fe20000000000 */
[----:B-1----:R-:W-:-:S02]  /*4f20*/  UIMAD.WIDE.U32 UR6, UR31, UR44, URZ ;  /* 0x0000002c1f0672a5 */ /* 0x002fc4000f8e00ff */
[----:B---3--:R-:W-:Y:S02]  /*4f30*/  UIMAD.WIDE.U32 UR8, UR30, UR47, URZ ;  /* 0x0000002f1e0872a5 */ /* 0x008fe4000f8e00ff */
[----:B------:R-:W-:Y:S02]  /*4f40*/  ULEA UR21, UR60, UR21, 0x18 ;  /* 0x000000153c157291 */ /* 0x000fe4000f8ec0ff */
[----:B------:R-:W-:Y:S02]  /*4f50*/  UPLOP3.LUT UP3, UPT, UPT, UPT, UPT, 0x40, 0x4 ;  /* 0x000000000004789c */ /* 0x000fe40003f6e870 */
[----:B------:R-:W-:Y:S01]  /*4f60*/  UIADD3 UR37, UPT, UPT, UR21, 0x78, URZ ;  /* 0x0000007815257890 */ /* 0x000fe2000fffe0ff */
[----:B------:R-:W-:Y:S01]  /*4f70*/  UMOV UR6, UR7 ;  /* 0x0000000700067c82 */ /* 0x000fe20008000000 */
[----:B------:R-:W-:Y:S01]  /*4f80*/  UMOV UR38, UR9 ;  /* 0x0000000900267c82 */ /* 0x000fe20008000000 */
[----:B------:R-:W-:Y:S02]  /*4f90*/  UISETP.GE.AND UP0, UPT, UR42, 0x1, UPT ;  /* 0x000000012a00788c */ /* 0x000fe4000bf06270 */
[----:B------:R-:W-:Y:S01]  /*4fa0*/  UISETP.NE.AND UP4, UPT, UR42, 0x1, UPT ;  /* 0x000000012a00788c */ /* 0x000fe2000bf85270 */
[----:B------:R-:W1:Y:S01]  /*4fb0*/  LDCU.64 UR22, c[0x0][0xf28] ;  /* 0x0001e500ff1677ac */ /* 0x000e620008000a00 */
[----:B------:R-:W-:-:S02]  /*4fc0*/  UISETP.NE.AND UP6, UPT, UR15, 0x1, UPT ;  /* 0x000000010f00788c */ /* 0x000fc4000bfc5270 */
[----:B------:R-:W-:Y:S02]  /*4fd0*/  UISETP.NE.AND UP5, UPT, UR46, 0x1, UPT ;  /* 0x000000012e00788c */ /* 0x000fe4000bfa5270 */
[----:B------:R-:W-:Y:S02]  /*4fe0*/  UIADD3 UR33, UPT, UPT, UR21, 0x60, URZ ;  /* 0x0000006015217890 */ /* 0x000fe4000fffe0ff */
[----:B------:R-:W-:Y:S02]  /*4ff0*/  UIADD3 UR25, UPT, UPT, UR21, 0x68, URZ ;  /* 0x0000006815197890 */ /* 0x000fe4000fffe0ff */
[----:B------:R-:W-:Y:S02]  /*5000*/  UIADD3 UR17, UPT, UPT, UR21, 0x70, URZ ;  /* 0x0000007015117890 */ /* 0x000fe4000fffe0ff */
[----:B------:R-:W-:Y:S02]  /*5010*/  UPRMT UR37, UR60, 0x654, UR37 ;  /* 0x000006543c257896 */ /* 0x000fe40008000025 */
[----:B------:R-:W-:-:S02]  /*5020*/  USHF.R.U32.HI UR39, URZ, UR45, UR6 ;  /* 0x0000002dff277299 */ /* 0x000fc40008011606 */
[----:B--2---:R-:W-:Y:S02]  /*5030*/  USHF.R.U32.HI UR38, URZ, UR40, UR38 ;  /* 0x00000028ff267299 */ /* 0x004fe40008011626 */
[----:B------:R-:W-:-:S11]  /*5040*/  UISETP.NE.AND UP2, UPT, UR4, 0x1, UPT ;  /* 0x000000010400788c */ /* 0x000fd6000bf45270 */
.L_x_100:
[C---:B------:R-:W-:Y:S02]  /*5050*/  LEA R12, R14.reuse, UR21, 0x3 ;  /* 0x000000150e0c7c11 */ /* 0x040fe4000f8e18ff */
[----:B------:R-:W-:Y:S02]  /*5060*/  SHF.L.U32 R9, R13, 0x1f, RZ ;  /* 0x0000001f0d097819 */ /* 0x000fe400000006ff */
[----:B------:R-:W-:Y:S02]  /*5070*/  LEA R10, R14, UR21, 0x4 ;  /* 0x000000150e0a7c11 */ /* 0x000fe4000f8e20ff */
[----:B------:R-:W2:Y:S02]  /*5080*/  SYNCS.PHASECHK.TRANS64.TRYWAIT P0, [R12+URZ+0xb0], R9 ;  /* 0x0000b0090c0075a7 */ /* 0x000ea400080011ff */
[----:B--23--:R-:W-:Y:S05]  /*5090*/  @!P0 BRA `(.L_x_90) ;  /* 0x0000005800c88947 */ /* 0x00cfea0003800000 */
.L_x_183:
[----:B--2---:R-:W2:Y:S01]  /*50a0*/  LDS.128 R8, [R10+0x120] ;  /* 0x000120000a087984 */ /* 0x004ea20000000c00 */
[----:B------:R-:W-:Y:S01]  /*50b0*/  UISETP.GE.AND UP0, UPT, UR42, 0x1, UPT ;  /* 0x000000012a00788c */ /* 0x000fe2000bf06270 */
[----:B------:R-:W-:Y:S01]  /*50c0*/  @!PT LDS RZ, [RZ] ;  /* 0x00000000fffff984 */ /* 0x000fe20000000800 */
[----:B------:R-:W-:Y:S01]  /*50d0*/  @!PT LDS RZ, [RZ] ;  /* 0x00000000fffff984 */ /* 0x000fe20000000800 */
[----:B------:R-:W-:Y:S01]  /*50e0*/  @!PT LDS RZ, [RZ] ;  /* 0x00000000fffff984 */ /* 0x000fe20000000800 */
[----:B------:R-:W-:Y:S01]  /*50f0*/  @!PT LDS RZ, [RZ] ;  /* 0x00000000fffff984 */ /* 0x000fe20000000800 */
[----:B------:R3:W-:Y:S06]  /*5100*/  MEMBAR.ALL.CTA ;  /* 0x0000000000007992 */ /* 0x0007ec0000008000 */
[----:B---3--:R-:W3:Y:S01]  /*5110*/  FENCE.VIEW.ASYNC.S ;  /* 0x00000000000073c6 */ /* 0x008ee20000000000 */
[----:B--2---:R-:W-:Y:S11]  /*5120*/  LOP3.LUT P0, RZ, R10, 0x1, RZ, 0xc0, !PT ;  /* 0x000000010aff7812 */ /* 0x004ff6000780c0ff */
[----:B------:R-:W-:Y:S02]  /*5130*/  @!UPT UIADD3 URZ, UPT, UPT, URZ, URZ, URZ ;  /* 0x000000fffffff290 */ /* 0x000fe4000fffe0ff */
[----:B---3--:R-:W-:Y:S01]  /*5140*/  VOTEU.ANY UP1, P0 ;  /* 0x0000000000ff7886 */ /* 0x008fe20000020100 */
[----:B------:R-:W-:Y:S11]  /*5150*/  PLOP3.LUT P0, PT, PT, PT, UP1, 0x80, 0x8 ;  /* 0x000000000008781c */ /* 0x000ff60003f0f018 */
[----:B------:R-:W-:Y:S02]  /*5160*/  @!UPT UIADD3 URZ, UPT, UPT, URZ, URZ, URZ ;  /* 0x000000fffffff290 */ /* 0x000fe4000fffe0ff */
[----:B------:R-:W-:Y:S02]  /*5170*/  @P0 SHF.R.U32.HI R0, RZ, 0x10, R9 ;  /* 0x00000010ff000819 */ /* 0x000fe40000011609 */
[----:B------:R-:W-:Y:S02]  /*5180*/  @P0 MOV R6, R8 ;  /* 0x0000000800060202 */ /* 0x000fe40000000f00 */
[----:B------:R-:W-:Y:S01]  /*5190*/  @P0 R2UR UR4, R0 ;  /* 0x00000000000402ca */ /* 0x000fe200000e0000 */
[----:B------:R-:W-:Y:S01]  /*51a0*/  VIADD R0, R12, 0xc0 ;  /* 0x000000c00c007836 */ /* 0x000fe20000000000 */
[----:B------:R-:W-:Y:S02]  /*51b0*/  @P0 LOP3.LUT R8, R9, 0xffff, RZ, 0xc0, !PT ;  /* 0x0000ffff09080812 */ /* 0x000fe400078ec0ff */
[----:B------:R-:W-:Y:S02]  /*51c0*/  @P0 R2UR UR6, R6 ;  /* 0x00000000060602ca */ /* 0x000fe400000e0000 */
[----:B------:R-:W-:Y:S02]  /*51d0*/  PRMT R0, RZ, 0x654, R0 ;  /* 0x00000654ff007816 */ /* 0x000fe40000000000 */
[----:B------:R-:W-:Y:S02]  /*51e0*/  @P0 R2UR UR5, R8 ;  /* 0x00000000080502ca */ /* 0x000fe400000e0000 */
[----:B------:R2:W-:Y:S03]  /*51f0*/  SYNCS.ARRIVE.TRANS64.RED.A1T0 RZ, [R0+URZ], RZ ;  /* 0x000000ff00ff79a7 */ /* 0x0005e600081004ff */
[----:B------:R-:W-:Y:S04]  /*5200*/  @UP1 UMOV UR29, UR4 ;  /* 0x00000004001d1c82 */ /* 0x000fe80008000000 */
[----:B------:R-:W-:Y:S04]  /*5210*/  @UP1 UMOV UR14, UR6 ;  /* 0x00000006000e1c82 */ /* 0x000fe80008000000 */
[----:B------:R-:W-:Y:S01]  /*5220*/  @UP1 UMOV UR13, UR5 ;  /* 0x00000005000d1c82 */ /* 0x000fe20008000000 */
[----:B------:R-:W-:Y:S05]  /*5230*/  BRA.U !UP0, `(.L_x_91) ;  /* 0x0000000108a47547 */ /* 0x000fea000b800000 */
[----:B------:R-:W-:Y:S02]  /*5240*/  UIMAD.WIDE.U32 UR18, UR13, UR47, URZ ;  /* 0x0000002f0d1272a5 */ /* 0x000fe4000f8e00ff */
[----:B------:R-:W-:Y:S02]  /*5250*/  UIMAD.WIDE.U32 UR26, UR14, UR44, URZ ;  /* 0x0000002c0e1a72a5 */ /* 0x000fe4000f8e00ff */
[----:B------:R-:W-:Y:S02]  /*5260*/  USEL UR4, UR30, UR38, !UP5 ;  /* 0x000000261e047287 */ /* 0x000fe4000e800000 */
[----:B------:R-:W-:Y:S02]  /*5270*/  USEL UR7, UR31, UR39, !UP6 ;  /* 0x000000271f077287 */ /* 0x000fe4000f000000 */
[----:B-1----:R-:W-:Y:S02]  /*5280*/  UIMAD.WIDE.U32 UR8, UR4, UR22, URZ ;  /* 0x00000016040872a5 */ /* 0x002fe4000f8e00ff */
[----:B------:R-:W-:Y:S01]  /*5290*/  UIMAD.WIDE.U32 UR10, UR7, UR22, URZ ;  /* 0x00000016070a72a5 */ /* 0x000fe2000f8e00ff */
[----:B------:R-:W-:Y:S02]  /*52a0*/  UMOV UR5, UR19 ;  /* 0x0000001300057c82 */ /* 0x000fe40008000000 */
[----:B------:R-:W-:Y:S03]  /*52b0*/  USHF.R.U32.HI UR6, URZ, UR40, UR5 ;  /* 0x00000028ff067299 */ /* 0x000fe60008011605 */
[----:B------:R-:W-:Y:S01]  /*52c0*/  UMOV UR5, UR27 ;  /* 0x0000001b00057c82 */ /* 0x000fe20008000000 */
[----:B------:R-:W-:Y:S02]  /*52d0*/  USEL UR6, UR13, UR6, !UP5 ;  /* 0x000000060d067287 */ /* 0x000fe4000e800000 */
[----:B------:R-:W-:Y:S03]  /*52e0*/  USHF.R.U32.HI UR16, URZ, UR45, UR5 ;  /* 0x0000002dff107299 */ /* 0x000fe60008011605 */
[----:B------:R-:W-:Y:S02]  /*52f0*/  UMOV UR5, UR9 ;  /* 0x0000000900057c82 */ /* 0x000fe40008000000 */
[----:B------:R-:W-:Y:S03]  /*5300*/  @UP4 USHF.R.U32.HI UR4, URZ, UR23, UR5 ;  /* 0x00000017ff044299 */ /* 0x000fe60008011605 */
[----:B------:R-:W-:Y:S01]  /*5310*/  UMOV UR5, UR11 ;  /* 0x0000000b00057c82 */ /* 0x000fe20008000000 */
[----:B------:R-:W-:Y:S02]  /*5320*/  UIMAD UR4, UR42, UR4, URZ ;  /* 0x000000042a0472a4 */ /* 0x000fe4000f8e02ff */
[----:B------:R-:W-:Y:S02]  /*5330*/  @UP4 USHF.R.U32.HI UR7, URZ, UR23, UR5 ;  /* 0x00000017ff074299 */ /* 0x000fe40008011605 */
[----:B------:R-:W-:Y:S02]  /*5340*/  UIMAD.WIDE.U32 UR10, UR6, UR22, URZ ;  /* 0x00000016060a72a5 */ /* 0x000fe4000f8e00ff */
[----:B------:R-:W-:Y:S02]  /*5350*/  USEL UR5, UR14, UR16, !UP6 ;  /* 0x000000100e057287 */ /* 0x000fe4000f000000 */
[----:B------:R-:W-:Y:S02]  /*5360*/  UIMAD UR8, UR42, UR7, URZ ;  /* 0x000000072a0872a4 */ /* 0x000fe4000f8e02ff */
[----:B------:R-:W-:Y:S03]  /*5370*/  UISETP.GE.AND UP0, UPT, UR6, UR4, UPT ;  /* 0x000000040600728c */ /* 0x000fe6000bf06270 */
[----:B------:R-:W-:Y:S01]  /*5380*/  UMOV UR4, UR11 ;  /* 0x0000000b00047c82 */ /* 0x000fe20008000000 */
[----:B------:R-:W-:Y:S02]  /*5390*/  UISETP.GE.OR UP0, UPT, UR5, UR8, UP0 ;  /* 0x000000080500728c */ /* 0x000fe40008706670 */
[----:B------:R-:W-:Y:S02]  /*53a0*/  USHF.R.U32.HI UR4, URZ, UR23, UR4 ;  /* 0x00000017ff047299 */ /* 0x000fe40008011604 */
[----:B------:R-:W-:Y:S02]  /*53b0*/  UIMAD.WIDE.U32 UR8, UR5, UR22, URZ ;  /* 0x00000016050872a5 */ /* 0x000fe4000f8e00ff */
[----:B------:R-:W-:Y:S04]  /*53c0*/  USEL UR10, UR6, UR4, !UP4 ;  /* 0x00000004060a7287 */ /* 0x000fe8000e000000 */
[----:B------:R-:W-:Y:S01]  /*53d0*/  UIADD3 UR11, UPT, UPT, -UR10, URZ, URZ ;  /* 0x000000ff0a0b7290 */ /* 0x000fe2000fffe1ff */
[----:B------:R-:W-:Y:S02]  /*53e0*/  @!UP0 UMOV UR4, UR9 ;  /* 0x0000000900048c82 */ /* 0x000fe40008000000 */
[----:B------:R-:W-:Y:S02]  /*53f0*/  @!UP0 USHF.R.U32.HI UR4, URZ, UR23, UR4 ;  /* 0x00000017ff048299 */ /* 0x000fe40008011604 */
[----:B------:R-:W-:Y:S02]  /*5400*/  UIMAD UR8, UR42, UR11, UR6 ;  /* 0x0000000b2a0872a4 */ /* 0x000fe4000f8e0206 */
[----:B------:R-:W-:Y:S04]  /*5410*/  @!UP0 USEL UR4, UR5, UR4, !UP4 ;  /* 0x0000000405048287 */ /* 0x000fe8000e000000 */
[----:B------:R-:W-:Y:S02]  /*5420*/  @!UP0 UIMAD UR8, UR7, UR8, UR4 ;  /* 0x00000008070882a4 */ /* 0x000fe4000f8e0204 */
[----:B------:R-:W-:Y:S02]  /*5430*/  @!UP0 UIADD3 UR9, UPT, UPT, UR10, -UR4, URZ ;  /* 0x800000040a098290 */ /* 0x000fe4000fffe0ff */
[----:B------:R-:W-:Y:S02]  /*5440*/  UIADD3 UR4, UPT, UPT, -UR5, URZ, URZ ;  /* 0x000000ff05047290 */ /* 0x000fe4000fffe1ff */
[----:B------:R-:W-:Y:S02]  /*5450*/  UIADD3 UR7, UPT, UPT, -UR6, URZ, URZ ;  /* 0x000000ff06077290 */ /* 0x000fe4000fffe1ff */
[----:B------:R-:W-:Y:S02]  /*5460*/  @!UP0 UIMAD UR6, UR9, UR42, UR5 ;  /* 0x0000002a090682a4 */ /* 0x000fe4000f8e0205 */
[----:B------:R-:W-:Y:S02]  /*5470*/  UIMAD UR14, UR15, UR4, UR14 ;  /* 0x000000040f0e72a4 */ /* 0x000fe4000f8e020e */
[----:B------:R-:W-:Y:S01]  /*5480*/  UIMAD UR13, UR46, UR7, UR13 ;  /* 0x000000072e0d72a4 */ /* 0x000fe2000f8e020d */
[----:B------:R-:W-:Y:S02]  /*5490*/  @!UP0 UMOV UR5, UR8 ;  /* 0x0000000800058c82 */ /* 0x000fe40008000000 */
[----:B------:R-:W-:Y:S02]  /*54a0*/  UIMAD UR14, UR5, UR15, UR14 ;  /* 0x0000000f050e72a4 */ /* 0x000fe4000f8e020e */
[----:B------:R-:W-:Y:S11]  /*54b0*/  UIMAD UR13, UR6, UR46, UR13 ;  /* 0x0000002e060d72a4 */ /* 0x000ff6000f8e020d */
[----:B------:R-:W-:Y:S01]  /*54c0*/  @!UPT UIADD3 URZ, UPT, UPT, URZ, URZ, URZ ;  /* 0x000000fffffff290 */ /* 0x000fe2000fffe0ff */
.L_x_91:
[----:B------:R-:W3:Y:S01]  /*54d0*/  @!UP2 LDCU.128 UR8, c[0x0][0xf10] ;  /* 0x0001e200ff08a7ac */ /* 0x000ee20008000c00 */
[C---:B----4-:R-:W-:Y:S02]  /*54e0*/  ISETP.NE.U32.AND P1, PT, R4.reuse, RZ, PT ;  /* 0x000000ff0400720c */ /* 0x050fe40003f25070 */
[----:B------:R-:W-:Y:S02]  /*54f0*/  ISETP.NE.U32.AND P0, PT, R4, RZ, PT ;  /* 0x000000ff0400720c */ /* 0x000fe40003f05070 */
[C---:B------:R-:W-:Y:S02]  /*5500*/  ISETP.NE.AND.EX P1, PT, R5.reuse, RZ, PT, P1 ;  /* 0x000000ff0500720c */ /* 0x040fe40003f25310 */
[----:B------:R-:W-:Y:S01]  /*5510*/  ISETP.NE.AND.EX P0, PT, R5, RZ, PT, P0 ;  /* 0x000000ff0500720c */ /* 0x000fe20003f05300 */
[----:B------:R-:W4:Y:S01]  /*5520*/  @!UP2 LDCU UR5, c[0x0][0xf0c] ;  /* 0x0001e180ff05a7ac */ /* 0x000f220008000800 */
[----:B------:R-:W-:Y:S01]  /*5530*/  SHF.L.U32 R9, R15, 0x1f, RZ ;  /* 0x0000001f0f097819 */ /* 0x000fe200000006ff */
[----:B------:R-:W-:Y:S02]  /*5540*/  USHF.L.U32 UR35, UR20, 0x7, URZ ;  /* 0x0000000714237899 */ /* 0x000fe400080006ff */
[----:B------:R-:W-:Y:S02]  /*5550*/  USHF.L.U32 UR34, UR12, 0x7, URZ ;  /* 0x000000070c227899 */ /* 0x000fe400080006ff */
[----:B---3--:R-:W-:Y:S07]  /*5560*/  UIMAD.WIDE.U32 UR6, UR14, UR8, URZ ;  /* 0x000000080e0672a5 */ /* 0x008fee000f8e00ff */
[----:B------:R-:W-:Y:S01]  /*5570*/  @!UP2 UMOV UR4, UR7 ;  /* 0x000000070004ac82 */ /* 0x000fe20008000000 */
[----:B----4-:R-:W-:Y:S02]  /*5580*/  @!UP2 UISETP.NE.AND UP0, UPT, UR5, 0x1, UPT ;  /* 0x000000010500a88c */ /* 0x010fe4000bf05270 */
[----:B------:R-:W-:Y:S02]  /*5590*/  @!UP2 USHF.R.U32.HI UR4, URZ, UR9, UR4 ;  /* 0x00000009ff04a299 */ /* 0x000fe40008011604 */
[----:B------:R-:W-:Y:S02]  /*55a0*/  UIMAD.WIDE.U32 UR6, UR13, UR11, URZ ;  /* 0x0000000b0d0672a5 */ /* 0x000fe4000f8e00ff */
[----:B------:R-:W-:Y:S02]  /*55b0*/  @!UP2 USEL UR8, UR14, UR4, !UP0 ;  /* 0x000000040e08a287 */ /* 0x000fe4000c000000 */
[----:B------:R-:W-:Y:S03]  /*55c0*/  @!UP2 UISETP.NE.AND UP0, UPT, UR10, 0x1, UPT ;  /* 0x000000010a00a88c */ /* 0x000fe6000bf05270 */
[----:B------:R-:W-:Y:S02]  /*55d0*/  @!UP2 UMOV UR6, UR7 ;  /* 0x000000070006ac82 */ /* 0x000fe40008000000 */
[----:B------:R-:W3:Y:S02]  /*55e0*/  @!UP2 LDCU UR4, c[0x0][0xf20] ;  /* 0x0001e400ff04a7ac */ /* 0x000ee40008000800 */
[----:B---3--:R-:W-:Y:S04]  /*55f0*/  @!UP2 USHF.R.U32.HI UR6, URZ, UR4, UR6 ;  /* 0x00000004ff06a299 */ /* 0x008fe80008011606 */
[----:B------:R-:W-:Y:S04]  /*5600*/  @!UP2 USEL UR6, UR13, UR6, !UP0 ;  /* 0x000000060d06a287 */ /* 0x000fe8000c000000 */
[----:B------:R-:W-:Y:S02]  /*5610*/  @!UP2 UIADD3 UR4, UPT, UPT, -UR8, UR6, URZ ;  /* 0x000000060804a290 */ /* 0x000fe4000fffe1ff */
[----:B------:R-:W-:Y:S02]  /*5620*/  @!UP2 UIADD3 UR6, UPT, UPT, UR8, -UR6, URZ ;  /* 0x800000060806a290 */ /* 0x000fe4000fffe0ff */
[----:B------:R-:W-:Y:S02]  /*5630*/  @!UP2 UIMAD UR14, UR4, UR5, UR14 ;  /* 0x00000005040ea2a4 */ /* 0x000fe4000f8e020e */
[----:B------:R-:W-:Y:S01]  /*5640*/  @!UP2 UIMAD UR13, UR6, UR10, UR13 ;  /* 0x0000000a060da2a4 */ /* 0x000fe2000f8e020d */
[----:B------:R-:W-:Y:S11]  /*5650*/  BRA.U UP3, `(.L_x_92) ;  /* 0x0000000103107547 */ /* 0x000ff6000b800000 */
[----:B--2---:R-:W-:Y:S04]  /*5660*/  MOV R0, UR51 ;  /* 0x0000003300007c02 */ /* 0x004fe80008000f00 */
[----:B------:R-:W-:Y:S04]  /*5670*/  SHF.L.U32 R11, R0, 0x1f, RZ ;  /* 0x0000001f000b7819 */ /* 0x000fe800000006ff */
[----:B------:R-:W2:Y:S02]  /*5680*/  SYNCS.PHASECHK.TRANS64.TRYWAIT P2, [UR21+0xa8], R11 ;  /* 0x0000a80bff0075a7 */ /* 0x000ea40008041115 */
[----:B--2---:R-:W-:Y:S05]  /*5690*/  @!P2 BRA `(.L_x_93) ;  /* 0x00000054005ca947 */ /* 0x004fea0003800000 */
.L_x_92:
[----:B------:R-:W-:Y:S05]  /*56a0*/  @!P1 BRA `(.L_x_94) ;  /* 0x0000000000309947 */ /* 0x000fea0003800000 */
[----:B------:R-:W-:Y:S01]  /*56b0*/  ISETP.NE.U32.AND P1, PT, R2, RZ, PT ;  /* 0x000000ff0200720c */ /* 0x000fe20003f25070 */
[----:B------:R-:W3:Y:S01]  /*56c0*/  LDCU.64 UR4, c[0x0][0x358] ;  /* 0x00006b00ff0477ac */ /* 0x000ee20008000a00 */
[----:B------:R-:W-:Y:S02]  /*56d0*/  IMAD.MOV.U32 R84, RZ, RZ, 0x1 ;  /* 0x00000001ff547424 */ /* 0x000fe400078e00ff */
[----:B------:R-:W-:Y:S11]  /*56e0*/  ISETP.NE.AND.EX P1, PT, R3, RZ, PT, P1 ;  /* 0x000000ff0300720c */ /* 0x000ff60003f25310 */
[----:B------:R-:W-:Y:S02]  /*56f0*/  @!UPT UIADD3 URZ, UPT, UPT, URZ, URZ, URZ ;  /* 0x000000fffffff290 */ /* 0x000fe4000fffe0ff */
[----:B--2---:R-:W2:Y:S01]  /*5700*/  @P1 LDC.64 R10, c[0x0][0xc88] ;  /* 0x00032200ff0a1b82 */ /* 0x004ea20000000a00 */
[----:B------:R-:W-:Y:S04]  /*5710*/  @P1 IMAD R0, R4, UR36, RZ ;  /* 0x0000002404001c24 */ /* 0x000fe8000f8e02ff */
[----:B--2---:R-:W-:Y:S04]  /*5720*/  @P1 IMAD.WIDE R10, R0, 0x4, R10 ;  /* 0x00000004000a1825 */ /* 0x004fe800078e020a */
[----:B------:R-:W-:Y:S01]  /*5730*/  HFMA2 R0, -RZ, RZ, 0, 5.9604644775390625e-08 ;  /* 0x00000001ff007431 */ /* 0x000fe200000001ff */
[----:B---3-5:R3:W5:Y:S04]  /*5740*/  @P1 LDG.E R41, desc[UR4][R10.64] ;  /* 0x000000040a291981 */ /* 0x028768000c1e1900 */
[----:B------:R-:W-:Y:S01]  /*5750*/  @!P1 PRMT R84, R0, 0x7610, R84 ;  /* 0x0000761000549816 */ /* 0x000fe20000000054 */
[----:B---3--:R-:W4:Y:S06]  /*5760*/  @!P1 LDC R41, c[0x0][0xc80] ;  /* 0x00032000ff299b82 */ /* 0x008f2c0000000800 */
.L_x_94:
[----:B----45:R-:W-:Y:S01]  /*5770*/  @!P0 FSETP.EQ.AND P1, PT, R41, RZ, PT ;  /* 0x000000ff2900820b */ /* 0x030fe20003f22000 */
[----:B------:R-:W-:Y:S01]  /*5780*/  @!UPT UIADD3 URZ, UPT, UPT, URZ, URZ, URZ ;  /* 0x000000fffffff290 */ /* 0x000fe2000fffe0ff */
[----:B------:R-:W-:Y:S11]  /*5790*/  @!P0 BRA `(.L_x_95) ;  /* 0x0000000000188947 */ /* 0x000ff60003800000 */
[----:B------:R-:W-:Y:S02]  /*57a0*/  LOP3.LUT P0, RZ, R84, 0xff, RZ, 0xc0, !PT ;  /* 0x000000ff54ff7812 */ /* 0x000fe4000780c0ff */
[----:B------:R-:W-:Y:S04]  /*57b0*/  ISETP.NE.U32.AND P1, PT, R2, RZ, PT ;  /* 0x000000ff0200720c */ /* 0x000fe80003f25070 */
[----:B------:R-:W-:Y:S04]  /*57c0*/  ISETP.NE.AND.EX P1, PT, R3, RZ, PT, P1 ;  /* 0x000000ff0300720c */ /* 0x000fe80003f25310 */
[----:B------:R-:W-:Y:S03]  /*57d0*/  PLOP3.LUT P1, PT, P1, PT, PT, 0x8, 0x80 ;  /* 0x000000000080781c */ /* 0x000fe60000f2e170 */
[----:B------:R-:W-:Y:S11]  /*57e0*/  @P0 FSETP.EQ.AND P1, PT, R41, RZ, PT ;  /* 0x000000ff2900020b */ /* 0x000ff60003f22000 */
[----:B------:R-:W-:Y:S02]  /*57f0*/  @!UPT UIADD3 URZ, UPT, UPT, URZ, URZ, URZ ;  /* 0x000000fffffff290 */ /* 0x000fe4000fffe0ff */
.L_x_95:
[----:B------:R-:W3:Y:S01]  /*5800*/  SYNCS.PHASECHK.TRANS64.TRYWAIT P2, [UR21+0x80], R9 ;  /* 0x00008009ff0075a7 */ /* 0x000ee20008041115 */
[----:B------:R-:W-:Y:S04]  /*5810*/  ELECT P0, URZ, PT ;  /* 0x0000000000ff782f */ /* 0x000fe80003800000 */
[----:B------:R-:W-:Y:S11]  /*5820*/  PLOP3.LUT P1, PT, P1, P0, PT, 0xf2, 0x2f ;  /* 0x00000000002f781c */ /* 0x000ff60000f21e72 */
[----:B------:R-:W-:Y:S02]  /*5830*/  @!UPT UIADD3 URZ, UPT, UPT, URZ, URZ, URZ ;  /* 0x000000fffffff290 */ /* 0x000fe4000fffe0ff */
[----:B------:R-:W-:Y:S05]  /*5840*/  @!P1 IADD3 R8, P0, PT, R16, 0x980, RZ ;  /* 0x0000098010089810 */ /* 0x000fea0007f1e0ff */
[----:B------:R-:W-:Y:S01]  /*5850*/  @!P1 IMAD.X R6, RZ, RZ, R17, P0 ;  /* 0x000000ffff069224 */ /* 0x000fe200000e0611 */
[----:B---3--:R-:W-:Y:S07]  /*5860*/  @!P2 BRA `(.L_x_96) ;  /* 0x000000540000a947 */ /* 0x008fee0003800000 */
.L_x_186:
[----:B------:R-:W-:Y:S01]  /*5870*/  @!P1 R2UR UR5, R8 ;  /* 0x00000000080592ca */ /* 0x000fe200000e0000 */
[----:B------:R-:W-:Y:S01]  /*5880*/  VOTEU.ALL UP0, P1 ;  /* 0x0000000000ff7886 */ /* 0x000fe20000800000 */
[----:B------:R-:W-:Y:S01]  /*5890*/  @!P1 R2UR UR4, R6 ;  /* 0x00000000060492ca */ /* 0x000fe200000e0000 */
[----:B--2---:R-:W-:Y:S01]  /*58a0*/  @!P1 IMAD.MOV.U32 R0, RZ, RZ, 0x2000 ;  /* 0x00002000ff009424 */ /* 0x004fe200078e00ff */
[----:B------:R-:W-:Y:S01]  /*58b0*/  UMOV UR8, 0x0 ;  /* 0x0000000000087882 */ /* 0x000fe20000000000 */
[----:B------:R-:W-:Y:S01]  /*58c0*/  UMOV UR9, 0x10000000 ;  /* 0x1000000000097882 */ /* 0x000fe20000000000 */
[----:B------:R-:W-:Y:S01]  /*58d0*/  @!UP0 UIADD3 UR32, UPT, UPT, UR21, 0x200, URZ ;  /* 0x0000020015208890 */ /* 0x000fe2000fffe0ff */
[----:B------:R-:W-:Y:S01]  /*58e0*/  @!P1 IADD3 R8, P0, PT, R16, 0x980, RZ ;  /* 0x0000098010089810 */ /* 0x000fe20007f1e0ff */
[----:B------:R-:W-:Y:S01]  /*58f0*/  VOTEU.ALL UP0, P1 ;  /* 0x0000000000ff7886 */ /* 0x000fe20000800000 */
[----:B------:R-:W-:Y:S03]  /*5900*/  UPRMT UR6, UR60, 0x654, UR33 ;  /* 0x000006543c067896 */ /* 0x000fe60008000021 */
[----:B------:R-:W-:Y:S02]  /*5910*/  @!P1 IMAD.X R6, RZ, RZ, R17, P0 ;  /* 0x000000ffff069224 */ /* 0x000fe400000e0611 */
[----:B------:R-:W-:Y:S02]  /*5920*/  IMAD.U32 R10, RZ, RZ, UR5 ;  /* 0x00000005ff0a7e24 */ /* 0x000fe4000f8e00ff */
[----:B------:R-:W-:Y:S03]  /*5930*/  IMAD.U32 R11, RZ, RZ, UR4 ;  /* 0x00000004ff0b7e24 */ /* 0x000fe6000f8e00ff */
[----:B------:R-:W-:Y:S02]  /*5940*/  @!P1 R2UR UR4, R10 ;  /* 0x000000000a0492ca */ /* 0x000fe400000e0000 */
[----:B------:R-:W-:Y:S11]  /*5950*/  @!P1 R2UR UR5, R11 ;  /* 0x000000000b0592ca */ /* 0x000ff600000e0000 */
[----:B------:R-:W-:Y:S02]  /*5960*/  @!UPT UIADD3 URZ, UPT, UPT, URZ, URZ, URZ ;  /* 0x000000fffffff290 */ /* 0x000fe4000fffe0ff */
[----:B------:R2:W-:Y:S01]  /*5970*/  @!UP0 UTMALDG.3D [UR32], [UR4], desc[UR8] ;  /* 0x00000820040085b4 */ /* 0x0005e20008011000 */
[----:B------:R2:W-:Y:S01]  /*5980*/  @!P1 SYNCS.ARRIVE.TRANS64.RED.A0TR RZ, [UR21+0x60], R0 ;  /* 0x00006000ffff99a7 */ /* 0x0005e20008300415 */
[----:B------:R-:W-:Y:S01]  /*5990*/  SYNCS.ARRIVE.TRANS64.RED.A1T0 RZ, [UR6], RZ ;  /* 0x000000ffffff79a7 */ /* 0x000fe20008100406 */
[----:B------:R-:W3:Y:S02]  /*59a0*/  SYNCS.PHASECHK.TRANS64.TRYWAIT P2, [UR21+0x88], R9 ;  /* 0x00008809ff0075a7 */ /* 0x000ee40008041115 */
[----:B--23--:R-:W-:Y:S05]  /*59b0*/  @!P2 BRA `(.L_x_97) ;  /* 0x0000005000c4a947 */ /* 0x00cfea0003800000 */
.L_x_188:
        /* <DEDUP_REMOVED lines=8> */
[----:B------:R-:W-:Y:S01]  /*5a40*/  @!UP0 UIADD3 UR24, UPT, UPT, UR21, 0x2200, URZ ;  /* 0x0000220015188890 */ /* 0x000fe2000fffe0ff */
[----:B------:R-:W-:Y:S01]  /*5a50*/  VOTEU.ALL UP0, P1 ;  /* 0x0000000000ff7886 */ /* 0x000fe20000800000 */
[----:B------:R-:W-:Y:S01]  /*5a60*/  UMOV UR27, UR35 ;  /* 0x00000023001b7c82 */ /* 0x000fe20008000000 */
[----:B------:R-:W-:Y:S02]  /*5a70*/  UMOV UR28, UR36 ;  /* 0x00000024001c7c82 */ /* 0x000fe40008000000 */
[----:B------:R-:W-:Y:S01]  /*5a80*/  IMAD.U32 R10, RZ, RZ, UR5 ;  /* 0x00000005ff0a7e24 */ /* 0x000fe2000f8e00ff */
[----:B------:R-:W-:Y:S01]  /*5a90*/  UPRMT UR6, UR60, 0x654, UR25 ;  /* 0x000006543c067896 */ /* 0x000fe20008000019 */
[----:B------:R-:W-:Y:S02]  /*5aa0*/  IMAD.U32 R11, RZ, RZ, UR4 ;  /* 0x00000004ff0b7e24 */ /* 0x000fe4000f8e00ff */
[----:B------:R-:W-:Y:S01]  /*5ab0*/  @!P1 IMAD.X R6, RZ, RZ, R17, P0 ;  /* 0x000000ffff069224 */ /* 0x000fe200000e0611 */
        /* <DEDUP_REMOVED lines=8> */
.L_x_190:
[----:B------:R-:W-:Y:S01]  /*5b40*/  @!P1 R2UR UR5, R8 ;  /* 0x00000000080592ca */ /* 0x000fe200000e0000 */
[----:B------:R-:W-:Y:S01]  /*5b50*/  VOTEU.ALL UP0, P1 ;  /* 0x0000000000ff7886 */ /* 0x000fe20000800000 */
[----:B------:R-:W-:Y:S01]  /*5b60*/  @!P1 R2UR UR4, R6 ;  /* 0x00000000060492ca */ /* 0x000fe200000e0000 */
[----:B--2---:R-:W-:Y:S01]  /*5b70*/  @!P1 IMAD.MOV.U32 R0, RZ, RZ, 0x2000 ;  /* 0x00002000ff009424 */ /* 0x004fe200078e00ff */
[----:B------:R-:W-:Y:S01]  /*5b80*/  UMOV UR8, 0x0 ;  /* 0x0000000000087882 */ /* 0x000fe20000000000 */
[----:B------:R-:W-:Y:S01]  /*5b90*/  UMOV UR9, 0x10000000 ;  /* 0x1000000000097882 */ /* 0x000fe20000000000 */
[----:B------:R-:W-:Y:S01]  /*5ba0*/  @!UP0 UIADD3 UR18, UPT, UPT, UR34, 0x40, URZ ;  /* 0x0000004022128890 */ /* 0x000fe2000fffe0ff */
[----:B------:R-:W-:Y:S01]  /*5bb0*/  VIADD R14, R14, 0x1 ;  /* 0x000000010e0e7836 */ /* 0x000fe20000000000 */
[----:B------:R-:W-:Y:S01]  /*5bc0*/  @!UP0 UIADD3 UR16, UPT, UPT, UR21, 0x4200, URZ ;  /* 0x0000420015108890 */ /* 0x000fe2000fffe0ff */
[----:B------:R-:W-:Y:S01]  /*5bd0*/  VOTEU.ALL UP0, P1 ;  /* 0x0000000000ff7886 */ /* 0x000fe20000800000 */
[----:B------:R-:W-:Y:S01]  /*5be0*/  UMOV UR19, UR35 ;  /* 0x0000002300137c82 */ /* 0x000fe20008000000 */
[----:B------:R-:W-:Y:S02]  /*5bf0*/  UMOV UR20, UR36 ;  /* 0x0000002400147c82 */ /* 0x000fe40008000000 */
[----:B------:R-:W-:Y:S01]  /*5c00*/  IMAD.U32 R10, RZ, RZ, UR5 ;  /* 0x00000005ff0a7e24 */ /* 0x000fe2000f8e00ff */
[----:B------:R-:W-:Y:S01]  /*5c10*/  UPRMT UR6, UR60, 0x654, UR17 ;  /* 0x000006543c067896 */ /* 0x000fe20008000011 */
        /* <DEDUP_REMOVED lines=9> */
.L_x_192:
[----:B------:R-:W-:Y:S01]  /*5cb0*/  @!P1 IADD3 R6, P0, PT, R16, 0x980, RZ ;  /* 0x0000098010069810 */ /* 0x000fe20007f1e0ff */
[----:B------:R-:W-:Y:S01]  /*5cc0*/  VOTEU.ALL UP0, P1 ;  /* 0x0000000000ff7886 */ /* 0x000fe20000800000 */
[----:B------:R-:W-:Y:S01]  /*5cd0*/  UMOV UR6, 0x0 ;  /* 0x0000000000067882 */ /* 0x000fe20000000000 */
[----:B------:R-:W-:Y:S01]  /*5ce0*/  UMOV UR7, 0x10000000 ;  /* 0x1000000000077882 */ /* 0x000fe20000000000 */
[----:B------:R-:W-:Y:S01]  /*5cf0*/  @!P1 R2UR UR5, R6 ;  /* 0x00000000060592ca */ /* 0x000fe200000e0000 */
[----:B--2---:R-:W-:Y:S01]  /*5d00*/  @!P1 IMAD.X R0, RZ, RZ, R17, P0 ;  /* 0x000000ffff009224 */ /* 0x004fe200000e0611 */
[----:B------:R-:W-:Y:S01]  /*5d10*/  @!UP0 UIADD3 UR10, UPT, UPT, UR34, 0x60, URZ ;  /* 0x00000060220a8890 */ /* 0x000fe2000fffe0ff */
[----:B------:R-:W-:Y:S01]  /*5d20*/  R2UR UR18, R87 ;  /* 0x00000000571272ca */ /* 0x000fe200000e0000 */
[----:B------:R-:W-:Y:S01]  /*5d30*/  @!UP0 UIADD3 UR8, UPT, UPT, UR21, 0x6200, URZ ;  /* 0x0000620015088890 */ /* 0x000fe2000fffe0ff */
[----:B------:R-:W-:Y:S01]  /*5d40*/  R2UR UR16, R86 ;  /* 0x00000000561072ca */ /* 0x000fe200000e0000 */
[----:B------:R-:W-:Y:S01]  /*5d50*/  @!UP0 UIADD3 UR9, UPT, UPT, UR21, 0x78, URZ ;  /* 0x0000007815098890 */ /* 0x000fe2000fffe0ff */
[----:B------:R-:W-:Y:S01]  /*5d60*/  @!P1 R2UR UR4, R0 ;  /* 0x00000000000492ca */ /* 0x000fe200000e0000 */
[----:B------:R-:W-:Y:S01]  /*5d70*/  VOTEU.ALL UP0, P1 ;  /* 0x0000000000ff7886 */ /* 0x000fe20000800000 */
[----:B------:R-:W-:Y:S01]  /*5d80*/  UMOV UR11, UR35 ;  /* 0x00000023000b7c82 */ /* 0x000fe20008000000 */
[----:B------:R-:W-:Y:S01]  /*5d90*/  UMOV UR12, UR36 ;  /* 0x00000024000c7c82 */ /* 0x000fe20008000000 */
[C---:B------:R-:W-:Y:S01]  /*5da0*/  ISETP.NE.AND P0, PT, R14.reuse, 0x2, PT ;  /* 0x000000020e00780c */ /* 0x040fe20003f05270 */
[----:B------:R-:W-:Y:S01]  /*5db0*/  UPLOP3.LUT UP3, UPT, UPT, UPT, UPT, 0x80, 0x8 ;  /* 0x000000000008789c */ /* 0x000fe20003f6f070 */
[----:B------:R-:W-:Y:S01]  /*5dc0*/  IMAD.U32 R8, RZ, RZ, UR5 ;  /* 0x00000005ff087e24 */ /* 0x000fe2000f8e00ff */
[----:B------:R-:W-:Y:S01]  /*5dd0*/  LOP3.LUT R15, R15, 0x1, RZ, 0x3c, !PT ;  /* 0x000000010f0f7812 */ /* 0x000fe200078e3cff */
[----:B------:R-:W-:Y:S01]  /*5de0*/  UMOV UR36, UR29 ;  /* 0x0000001d00247c82 */ /* 0x000fe20008000000 */
[----:B------:R-:W-:Y:S01]  /*5df0*/  SEL R0, RZ, 0x1, P0 ;  /* 0x00000001ff007807 */ /* 0x000fe20000000000 */
[----:B------:R-:W-:Y:S01]  /*5e00*/  UIADD3 UR20, UPT, UPT, UR14, UR18, URZ ;  /* 0x000000120e147290 */ /* 0x000fe2000fffe0ff */
[----:B------:R-:W-:Y:S02]  /*5e10*/  SEL R14, R14, RZ, P0 ;  /* 0x000000ff0e0e7207 */ /* 0x000fe40000000000 */
[----:B------:R-:W-:Y:S01]  /*5e20*/  IMAD.U32 R9, RZ, RZ, UR4 ;  /* 0x00000004ff097e24 */ /* 0x000fe2000f8e00ff */
[----:B------:R-:W-:Y:S02]  /*5e30*/  @!P1 R2UR UR4, R8 ;  /* 0x00000000080492ca */ /* 0x000fe400000e0000 */
[----:B------:R-:W-:Y:S02]  /*5e40*/  LOP3.LUT R13, R13, R0, RZ, 0x3c, !PT ;  /* 0x000000000d0d7212 */ /* 0x000fe400078e3cff */
[----:B------:R-:W-:Y:S11]  /*5e50*/  @!P1 R2UR UR5, R9 ;  /* 0x00000000090592ca */ /* 0x000ff600000e0000 */
[----:B------:R-:W-:Y:S02]  /*5e60*/  @!UPT UIADD3 URZ, UPT, UPT, URZ, URZ, URZ ;  /* 0x000000fffffff290 */ /* 0x000fe4000fffe0ff */
[----:B------:R2:W-:Y:S01]  /*5e70*/  @!UP0 UTMALDG.3D [UR8], [UR4], desc[UR6] ;  /* 0x00000608040085b4 */ /* 0x0005e20008011000 */
[----:B------:R3:W-:Y:S01]  /*5e80*/  @!P1 SYNCS.ARRIVE.TRANS64.RED.A0TR RZ, [UR21+0x78], R7 ;  /* 0x00007807ffff99a7 */ /* 0x0007e20008300415 */
[----:B------:R-:W-:Y:S01]  /*5e90*/  SYNCS.ARRIVE.TRANS64.RED.A1T0 RZ, [UR37], RZ ;  /* 0x000000ffffff79a7 */ /* 0x000fe20008100425 */
[----:B--2---:R-:W-:Y:S01]  /*5ea0*/  UIADD3 UR12, UPT, UPT, UR13, UR16, URZ ;  /* 0x000000100d0c7290 */ /* 0x004fe2000fffe0ff */
[----:B------:R-:W-:Y:S11]  /*5eb0*/  BRA.U UP1, `(.L_x_100) ;  /* 0xfffffff101647547 */ /* 0x000ff6000b83ffff */
[----:B------:R-:W-:-:S04]  /*5ec0*/  SHF.L.U32 R3, R15, 0x1f, RZ ;  /* 0x0000001f0f037819 */ /* 0x000fc800000006ff */
[----:B------:R-:W2:Y:S02]  /*5ed0*/  SYNCS.PHASECHK.TRANS64.TRYWAIT P0, [UR21+0x80], R3 ;  /* 0x00008003ff0075a7 */ /* 0x000ea40008001115 */
[----:B--2---:R-:W-:Y:S05]  /*5ee0*/  @!P0 BRA `(.L_x_101) ;  /* 0x0000004c00c08947 */ /* 0x004fea0003800000 */
.L_x_194:
[----:B------:R-:W4:Y:S02]  /*5ef0*/  SYNCS.PHASECHK.TRANS64.TRYWAIT P0, [UR21+0x88], R3 ;  /* 0x00008803ff0075a7 */ /* 0x000f240008001115 */
[----:B----4-:R-:W-:Y:S05]  /*5f00*/  @!P0 BRA `(.L_x_102) ;  /* 0x0000004c00d08947 */ /* 0x010fea0003800000 */
.L_x_196:
[----:B------:R-:W4:Y:S02]  /*5f10*/  SYNCS.PHASECHK.TRANS64.TRYWAIT P0, [UR21+0x90], R3 ;  /* 0x00009003ff0075a7 */ /* 0x000f240008001115 */
[----:B----4-:R-:W-:Y:S05]  /*5f20*/  @!P0 BRA `(.L_x_103) ;  /* 0x0000004c00e08947 */ /* 0x010fea0003800000 */
.L_x_198:
[----:B--2---:R-:W-:-:S07]  /*5f30*/  MOV R0, UR21 ;  /* 0x0000001500007c02 */ /* 0x004fce0008000f00 */
.L_x_104:
[----:B--2---:R-:W-:-:S04]  /*5f40*/  SHF.L.U32 R3, R15, 0x1f, RZ ;  /* 0x0000001f0f037819 */ /* 0x004fc800000006ff */
[----:B------:R2:W4:Y:S03]  /*5f50*/  SYNCS.PHASECHK.TRANS64.TRYWAIT P0, [R0+URZ+0x98], R3 ;  /* 0x00009803000075a7 */ /* 0x00052600080011ff */
[----:B----4-:R-:W-:Y:S05]  /*5f60*/  @!P0 NANOSLEEP.SYNCS 0x989680 ;  /* 0x009896800000895d */ /* 0x010fea0003900000 */
[----:B------:R-:W4:Y:S02]  /*5f70*/  @!P0 SYNCS.PHASECHK.TRANS64 P0, [R0+URZ+0x98], R3 ;  /* 0x00009803000085a7 */ /* 0x000f2400080010ff */
[----:B-1--4-:R-:W-:Y:S05]  /*5f80*/  @P0 EXIT ;  /* 0x000000000000094d */ /* 0x012fea0003800000 */
[----:B------:R-:W-:Y:S05]  /*5f90*/  BRA `(.L_x_104) ;  /* 0xfffffffc00e87947 */ /* 0x000fea000383ffff */
.L_x_89:
[----:B------:R-:W-:-:S06]  /*5fa0*/  UISETP.GE.AND UP0, UPT, UR21, 0x4, UPT ;  /* 0x000000041500788c */ /* 0x000fcc000bf06270 */
[----:B------:R-:W-:-:S13]  /*5fb0*/  PLOP3.LUT P0, PT, PT, PT, UP0, 0x80, 0x8 ;  /* 0x000000000008781c */ /* 0x000fda0003f0f008 */
[----:B------:R-:W-:Y:S05]  /*5fc0*/  @!P0 EXIT ;  /* 0x000000000000894d */ /* 0x000fea0003800000 */
[----:B------:R-:W-:Y:S01]  /*5fd0*/  BAR.SYNC.DEFER_BLOCKING 0x6, 0xa0 ;  /* 0x0182800000007b1d */ /* 0x000fe20000010000 */
[C---:B------:R-:W-:Y:S01]  /*5fe0*/  IMAD.SHL.U32 R4, R98.reuse, 0x20, RZ ;  /* 0x0000002062047824 */ /* 0x040fe200078e00ff */
[C---:B------:R-:W-:Y:S01]  /*5ff0*/  LOP3.LUT R99, R98.reuse, 0x60, RZ, 0xc0, !PT ;  /* 0x0000006062637812 */ /* 0x040fe200078ec0ff */
[C---:B------:R-:W-:Y:S01]  /*6000*/  IMAD.SHL.U32 R97, R98.reuse, 0x4, RZ ;  /* 0x0000000462617824 */ /* 0x040fe200078e00ff */
[C---:B------:R-:W-:Y:S01]  /*6010*/  LOP3.LUT R96, R98.reuse, 0x2, RZ, 0xc0, !PT ;  /* 0x0000000262607812 */ /* 0x040fe200078ec0ff */
[----:B------:R-:W-:Y:S01]  /*6020*/  IMAD.U32 R37, R98, 0x10000, RZ ;  /* 0x0001000062257824 */ /* 0x000fe200078e00ff */
[----:B------:R-:W-:Y:S02]  /*6030*/  UMOV UR44, 0x400 ;  /* 0x00000400002c7882 */ /* 0x000fe40000000000 */
[----:B------:R-:W1:Y:S01]  /*6040*/  LDC.64 R80, c[0x0][0xc88] ;  /* 0x00032200ff507b82 */ /* 0x000e620000000a00 */
[----:B------:R-:W-:Y:S01]  /*6050*/  ULEA UR44, UR60, UR44, 0x18 ;  /* 0x0000002c3c2c7291 */ /* 0x000fe2000f8ec0ff */
[----:B------:R-:W-:Y:S01]  /*6060*/  LOP3.LUT R6, R4, 0xc0, RZ, 0xc0, !PT ;  /* 0x000000c004067812 */ /* 0x000fe200078ec0ff */
[----:B------:R-:W-:Y:S01]  /*6070*/  HFMA2 R90, -RZ, RZ, 0, 0 ;  /* 0x00000000ff5a7431 */ /* 0x000fe200000001ff */
[----:B------:R-:W-:Y:S01]  /*6080*/  LOP3.LUT R98, R98, 0x4, RZ, 0xc0, !PT ;  /* 0x0000000462627812 */ /* 0x000fe200078ec0ff */
[----:B------:R-:W-:Y:S01]  /*6090*/  UIADD3 UR4, UPT, UPT, UR44, 0x200, URZ ;  /* 0x000002002c047890 */ /* 0x000fe2000fffe0ff */
[----:B------:R-:W-:Y:S01]  /*60a0*/  LOP3.LUT R97, R6, 0x18, R97, 0xf8, !PT ;  /* 0x0000001806617812 */ /* 0x000fe200078ef861 */
[----:B------:R-:W-:Y:S01]  /*60b0*/  IMAD.MOV.U32 R94, RZ, RZ, 0x1 ;  /* 0x00000001ff5e7424 */ /* 0x000fe200078e00ff */
[----:B------:R-:W2:Y:S01]  /*60c0*/  LDC.64 R82, c[0x0][0xc90] ;  /* 0x00032400ff527b82 */ /* 0x000ea20000000a00 */
[----:B------:R-:W-:Y:S01]  /*60d0*/  LOP3.LUT R37, R37, 0x600000, RZ, 0xc0, !PT ;  /* 0x0060000025257812 */ /* 0x000fe200078ec0ff */
[----:B------:R-:W-:Y:S01]  /*60e0*/  IMAD.MOV.U32 R36, RZ, RZ, RZ ;  /* 0x000000ffff247224 */ /* 0x000fe200078e00ff */
[----:B------:R-:W-:Y:S01]  /*60f0*/  LOP3.LUT R97, R97, 0xf20, R4, 0xf8, !PT ;  /* 0x00000f2061617812 */ /* 0x000fe200078ef804 */
[----:B------:R-:W-:Y:S01]  /*6100*/  IMAD.U32 R88, RZ, RZ, UR4 ;  /* 0x00000004ff587e24 */ /* 0x000fe2000f8e00ff */
[----:B------:R-:W-:Y:S01]  /*6110*/  CS2R R92, SRZ ;  /* 0x00000000005c7805 */ /* 0x000fe2000001ff00 */
[----:B------:R-:W3:Y:S02]  /*6120*/  LDCU UR59, c[0x0][0x370] ;  /* 0x00006e00ff3b77ac */ /* 0x000ee40008000800 */
[----:B------:R-:W4:Y:S01]  /*6130*/  LDC.64 R78, c[0x0][0xcb0] ;  /* 0x00032c00ff4e7b82 */ /* 0x000f220000000a00 */
[----:B------:R-:W3:Y:S01]  /*6140*/  LDS R0, [UR44+0x140] ;  /* 0x0001402cff007984 */ /* 0x000ee20008000800 */
[----:B------:R-:W-:Y:S01]  /*6150*/  LEA R97, R97, R88, 0x1 ;  /* 0x0000005861617211 */ /* 0x000fe200078e08ff */
[----:B------:R-:W1:Y:S04]  /*6160*/  LDCU UR43, c[0x0][0xf0c] ;  /* 0x0001e180ff2b77ac */ /* 0x000e680008000800 */
[--C-:B------:R-:W-:Y:S01]  /*6170*/  IMAD R96, R96, -0x10, R97.reuse ;  /* 0xfffffff060607824 */ /* 0x100fe200078e0261 */
[----:B------:R-:W1:Y:S01]  /*6180*/  LDC.64 R76, c[0x0][0xca8] ;  /* 0x00032a00ff4c7b82 */ /* 0x000e620000000a00 */
[----:B------:R-:W-:Y:S01]  /*6190*/  IMAD R95, R98, -0x10, R97 ;  /* 0xfffffff0625f7824 */ /* 0x000fe200078e0261 */
[----:B------:R-:W1:Y:S01]  /*61a0*/  LDCU UR63, c[0x0][0xf20] ;  /* 0x0001e400ff3f77ac */ /* 0x000e620008000800 */
[----:B------:R-:W1:Y:S01]  /*61b0*/  LDCU UR39, c[0x0][0xf30] ;  /* 0x0001e600ff2777ac */ /* 0x000e620008000800 */
[----:B------:R-:W1:Y:S01]  /*61c0*/  LDCU.64 UR56, c[0x0][0xc88] ;  /* 0x00019100ff3877ac */ /* 0x000e620008000a00 */
[----:B------:R-:W1:Y:S01]  /*61d0*/  LDCU.64 UR40, c[0x0][0xf28] ;  /* 0x0001e500ff2877ac */ /* 0x000e620008000a00 */
[----:B------:R-:W1:Y:S01]  /*61e0*/  LDCU.128 UR52, c[0x0][0xf10] ;  /* 0x0001e200ff3477ac */ /* 0x000e620008000c00 */
[----:B------:R-:W1:Y:S01]  /*61f0*/  LDCU UR58, c[0x0][0x374] ;  /* 0x00006e80ff3a77ac */ /* 0x000e620008000800 */
[----:B------:R-:W-:Y:S01]  /*6200*/  UMOV UR47, URZ ;  /* 0x000000ff002f7c82 */ /* 0x000fe20008000000 */
[----:B------:R-:W-:Y:S01]  /*6210*/  UMOV UR46, URZ ;  /* 0x000000ff002e7c82 */ /* 0x000fe20008000000 */
[----:B--23--:R-:W-:-:S07]  /*6220*/  IADD3 R37, PT, PT, R0, R37, RZ ;  /* 0x0000002500257210 */ /* 0x00cfce0007ffe0ff */
.L_x_148:
[----:B------:R-:W-:Y:S02]  /*6230*/  LEA R3, R90, UR44, 0x3 ;  /* 0x0000002c5a037c11 */ /* 0x000fe4000f8e18ff */
[----:B------:R-:W-:Y:S02]  /*6240*/  SHF.L.U32 R0, R92, 0x1f, RZ ;  /* 0x0000001f5c007819 */ /* 0x000fe400000006ff */
[----:B------:R-:W-:Y:S02]  /*6250*/  LEA R5, R90, UR44, 0x4 ;  /* 0x0000002c5a057c11 */ /* 0x000fe4000f8e20ff */
[----:B--2---:R-:W2:Y:S02]  /*6260*/  SYNCS.PHASECHK.TRANS64.TRYWAIT P0, [R3+URZ+0xb0], R0 ;  /* 0x0000b000030075a7 */ /* 0x004ea400080011ff */
[----:B-12---:R-:W-:Y:S05]  /*6270*/  @!P0 BRA `(.L_x_105) ;  /* 0x0000004c00248947 */ /* 0x006fea0003800000 */
.L_x_199:
[----:B------:R-:W3:Y:S01]  /*6280*/  LDS.128 R4, [R5+0x120] ;  /* 0x0001200005047984 */ /* 0x000ee20000000c00 */
[----:B------:R-:W-:Y:S01]  /*6290*/  UISETP.GE.AND UP0, UPT, UR42, 0x1, UPT ;  /* 0x000000012a00788c */ /* 0x000fe2000bf06270 */
[----:B------:R-:W-:Y:S01]  /*62a0*/  @!PT LDS RZ, [RZ] ;  /* 0x00000000fffff984 */ /* 0x000fe20000000800 */
[----:B------:R-:W-:Y:S01]  /*62b0*/  @!PT LDS RZ, [RZ] ;  /* 0x00000000fffff984 */ /* 0x000fe20000000800 */
[----:B------:R-:W-:Y:S01]  /*62c0*/  @!PT LDS RZ, [RZ] ;  /* 0x00000000fffff984 */ /* 0x000fe20000000800 */
[----:B------:R-:W-:Y:S01]  /*62d0*/  @!PT LDS RZ, [RZ] ;  /* 0x00000000fffff984 */ /* 0x000fe20000000800 */
[----:B------:R1:W-:Y:S06]  /*62e0*/  MEMBAR.ALL.CTA ;  /* 0x0000000000007992 */ /* 0x0003ec0000008000 */
[----:B-1----:R-:W1:Y:S01]  /*62f0*/  FENCE.VIEW.ASYNC.S ;  /* 0x00000000000073c6 */ /* 0x002e620000000000 */
[----:B---3--:R-:W-:Y:S11]  /*6300*/  LOP3.LUT P0, RZ, R6, 0x1, RZ, 0xc0, !PT ;  /* 0x0000000106ff7812 */ /* 0x008ff6000780c0ff */
[----:B------:R-:W-:Y:S02]  /*6310*/  @!UPT UIADD3 URZ, UPT, UPT, URZ, URZ, URZ ;  /* 0x000000fffffff290 */ /* 0x000fe4000fffe0ff */
[----:B-1----:R-:W-:Y:S01]  /*6320*/  VOTEU.ANY UP1, P0 ;  /* 0x0000000000ff7886 */ /* 0x002fe20000020100 */
[----:B------:R-:W-:Y:S01]  /*6330*/  PLOP3.LUT P0, PT, PT, PT, UP1, 0x80, 0x8 ;  /* 0x000000000008781c */ /* 0x000fe20003f0f018 */
[----:B------:R-:W-:Y:S11]  /*6340*/  UP2UR UR62, UPR, URZ, 0x2 ;  /* 0x00000002ff3e7883 */ /* 0x000ff60008000000 */
[----:B------:R-:W-:Y:S01]  /*6350*/  @!UPT UIADD3 URZ, UPT, UPT, URZ, URZ, URZ ;  /* 0x000000fffffff290 */ /* 0x000fe2000fffe0ff */
[----:B--2---:R-:W-:Y:S02]  /*6360*/  @P0 SHF.R.U32.HI R0, RZ, 0x10, R5 ;  /* 0x00000010ff000819 */ /* 0x004fe40000011605 */
        /* <DEDUP_REMOVED lines=14> */
[----:B------:R-:W-:Y:S02]  /*6450*/  UISETP.NE.AND UP0, UPT, UR54, 0x1, UPT ;  /* 0x000000013600788c */ /* 0x000fe4000bf05270 */
[----:B------:R-:W-:Y:S02]  /*6460*/  UIMAD.WIDE.U32 UR8, UR37, UR55, URZ ;  /* 0x00000037250872a5 */ /* 0x000fe4000f8e00ff */
[----:B------:R-:W-:Y:S02]  /*6470*/  UIMAD.WIDE.U32 UR10, UR38, UR52, URZ ;  /* 0x00000034260a72a5 */ /* 0x000fe4000f8e00ff */
[----:B------:R-:W-:Y:S02]  /*6480*/  UISETP.NE.AND UP1, UPT, UR43, 0x1, UPT ;  /* 0x000000012b00788c */ /* 0x000fe4000bf25270 */
[----:B------:R-:W-:Y:S01]  /*6490*/  UISETP.NE.AND UP2, UPT, UR42, 0x1, UPT ;  /* 0x000000012a00788c */ /* 0x000fe2000bf45270 */
[----:B------:R-:W-:Y:S02]  /*64a0*/  UMOV UR4, UR5 ;  /* 0x0000000500047c82 */ /* 0x000fe40008000000 */
[----:B------:R-:W-:Y:S03]  /*64b0*/  USHF.R.U32.HI UR5, URZ, UR63, UR4 ;  /* 0x0000003fff057299 */ /* 0x000fe60008011604 */
[----:B------:R-:W-:Y:S02]  /*64c0*/  UMOV UR4, UR7 ;  /* 0x0000000700047c82 */ /* 0x000fe40008000000 */
[----:B------:R-:W-:Y:S02]  /*64d0*/  USHF.R.U32.HI UR7, URZ, UR53, UR4 ;  /* 0x00000035ff077299 */ /* 0x000fe40008011604 */
[----:B------:R-:W-:Y:S02]  /*64e0*/  USEL UR4, UR58, UR5, !UP0 ;  /* 0x000000053a047287 */ /* 0x000fe4000c000000 */
[----:B------:R-:W-:Y:S01]  /*64f0*/  USEL UR7, UR59, UR7, !UP1 ;  /* 0x000000073b077287 */ /* 0x000fe2000c800000 */
[----:B------:R-:W-:Y:S01]  /*6500*/  UMOV UR5, UR9 ;  /* 0x0000000900057c82 */ /* 0x000fe20008000000 */
[----:B------:R-:W-:Y:S02]  /*6510*/  UIMAD.WIDE.U32 UR8, UR4, UR40, URZ ;  /* 0x00000028040872a5 */ /* 0x000fe4000f8e00ff */
[----:B------:R-:W-:Y:S03]  /*6520*/  USHF.R.U32.HI UR6, URZ, UR63, UR5 ;  /* 0x0000003fff067299 */ /* 0x000fe60008011605 */
[----:B------:R-:W-:Y:S01]  /*6530*/  UMOV UR5, UR11 ;  /* 0x0000000b00057c82 */ /* 0x000fe20008000000 */
[----:B------:R-:W-:Y:S02]  /*6540*/  UIMAD.WIDE.U32 UR10, UR7, UR40, URZ ;  /* 0x00000028070a72a5 */ /* 0x000fe4000f8e00ff */
[----:B------:R-:W-:Y:S02]  /*6550*/  USHF.R.U32.HI UR13, URZ, UR53, UR5 ;  /* 0x00000035ff0d7299 */ /* 0x000fe40008011605 */
[----:B------:R-:W-:Y:S01]  /*6560*/  USEL UR6, UR37, UR6, !UP0 ;  /* 0x0000000625067287 */ /* 0x000fe2000c000000 */
[----:B------:R-:W-:Y:S02]  /*6570*/  UMOV UR5, UR9 ;  /* 0x0000000900057c82 */ /* 0x000fe40008000000 */
[----:B------:R-:W-:Y:S01]  /*6580*/  UMOV UR10, UR11 ;  /* 0x0000000b000a7c82 */ /* 0x000fe20008000000 */
[----:B------:R-:W-:Y:S02]  /*6590*/  @UP2 USHF.R.U32.HI UR4, URZ, UR41, UR5 ;  /* 0x00000029ff042299 */ /* 0x000fe40008011605 */
[----:B------:R-:W-:Y:S02]  /*65a0*/  @UP2 USHF.R.U32.HI UR7, URZ, UR41, UR10 ;  /* 0x00000029ff072299 */ /* 0x000fe4000801160a */
[----:B------:R-:W-:Y:S02]  /*65b0*/  UIMAD UR4, UR42, UR4, URZ ;  /* 0x000000042a0472a4 */ /* 0x000fe4000f8e02ff */
        /* <DEDUP_REMOVED lines=8> */
[----:B------:R-:W-:Y:S02]  /*6640*/  USEL UR11, UR6, UR4, !UP2 ;  /* 0x00000004060b7287 */ /* 0x000fe4000d000000 */
[----:B------:R-:W-:Y:S02]  /*6650*/  UIADD3 UR8, UPT, UPT, -UR5, URZ, URZ ;  /* 0x000000ff05087290 */ /* 0x000fe4000fffe1ff */
[----:B------:R-:W-:Y:S01]  /*6660*/  UIADD3 UR10, UPT, UPT, -UR11, URZ, URZ ;  /* 0x000000ff0b0a7290 */ /* 0x000fe2000fffe1ff */
[----:B------:R-:W-:Y:S01]  /*6670*/  @!UP0 UMOV UR4, UR9 ;  /* 0x0000000900048c82 */ /* 0x000fe20008000000 */
[----:B------:R-:W-:Y:S02]  /*6680*/  UIADD3 UR9, UPT, UPT, -UR6, URZ, URZ ;  /* 0x000000ff06097290 */ /* 0x000fe4000fffe1ff */
[----:B------:R-:W-:Y:S02]  /*6690*/  @!UP0 USHF.R.U32.HI UR4, URZ, UR41, UR4 ;  /* 0x00000029ff048299 */ /* 0x000fe40008011604 */
[----:B------:R-:W-:Y:S02]  /*66a0*/  UIMAD UR10, UR42, UR10, UR6 ;  /* 0x0000000a2a0a72a4 */ /* 0x000fe4000f8e0206 */
[----:B------:R-:W-:Y:S04]  /*66b0*/  @!UP0 USEL UR4, UR5, UR4, !UP2 ;  /* 0x0000000405048287 */ /* 0x000fe8000d000000 */
[----:B------:R-:W-:Y:S02]  /*66c0*/  @!UP0 UIMAD UR10, UR7, UR10, UR4 ;  /* 0x0000000a070a82a4 */ /* 0x000fe4000f8e0204 */
[----:B------:R-:W-:Y:S02]  /*66d0*/  @!UP0 UIADD3 UR11, UPT, UPT, UR11, -UR4, URZ ;  /* 0x800000040b0b8290 */ /* 0x000fe4000fffe0ff */
[----:B------:R-:W-:Y:S02]  /*66e0*/  UIMAD UR7, UR43, UR8, UR38 ;  /* 0x000000082b0772a4 */ /* 0x000fe4000f8e0226 */
[----:B------:R-:W-:Y:S02]  /*66f0*/  @!UP0 UIMAD UR6, UR11, UR42, UR5 ;  /* 0x0000002a0b0682a4 */ /* 0x000fe4000f8e0205 */
[----:B------:R-:W-:Y:S01]  /*6700*/  UIMAD UR4, UR54, UR9, UR37 ;  /* 0x00000009360472a4 */ /* 0x000fe2000f8e0225 */
[----:B------:R-:W-:Y:S02]  /*6710*/  @!UP0 UMOV UR5, UR10 ;  /* 0x0000000a00058c82 */ /* 0x000fe40008000000 */
[----:B------:R-:W-:Y:S02]  /*6720*/  UIMAD UR38, UR5, UR43, UR7 ;  /* 0x0000002b052672a4 */ /* 0x000fe4000f8e0207 */
[----:B------:R-:W-:Y:S11]  /*6730*/  UIMAD UR37, UR6, UR54, UR4 ;  /* 0x00000036062572a4 */ /* 0x000ff6000f8e0204 */
[----:B------:R-:W-:Y:S01]  /*6740*/  @!UPT UIADD3 URZ, UPT, UPT, URZ, URZ, URZ ;  /* 0x000000fffffff290 */ /* 0x000fe2000fffe0ff */
.L_x_106:
[----:B------:R-:W-:Y:S01]  /*6750*/  UISETP.NE.AND UP0, UPT, UR39, 0x1, UPT ;  /* 0x000000012700788c */ /* 0x000fe2000bf05270 */
[----:B------:R-:W-:Y:S01]  /*6760*/  LOP3.LUT P0, RZ, R88, 0x1b0, RZ, 0xc0, !PT ;  /* 0x000001b058ff7812 */ /* 0x000fe2000780c0ff */
[----:B------:R-:W-:Y:S01]  /*6770*/  USHF.L.U32 UR49, UR12, 0x7, URZ ;  /* 0x000000070c317899 */ /* 0x000fe200080006ff */
[----:B------:R-:W-:Y:S01]  /*6780*/  BSSY.RECONVERGENT B6, `(.L_x_107) ;  /* 0x0000034000067945 */ /* 0x000fe20003800200 */
[----:B------:R-:W-:Y:S01]  /*6790*/  USHF.L.U32 UR50, UR20, 0x7, URZ ;  /* 0x0000000714327899 */ /* 0x000fe200080006ff */
[----:B------:R-:W-:Y:S06]  /*67a0*/  IADD3 R90, PT, PT, R90, 0x1, RZ ;  /* 0x000000015a5a7810 */ /* 0x000fec0007ffe0ff */
[----:B------:R-:W2:Y:S01]  /*67b0*/  @!UP0 LDCU.128 UR16, c[0x0][0xf10] ;  /* 0x0001e200ff1087ac */ /* 0x000ea20008000c00 */
[----:B------:R-:W3:Y:S01]  /*67c0*/  @!UP0 LDCU UR5, c[0x0][0xf0c] ;  /* 0x0001e180ff0587ac */ /* 0x000ee20008000800 */
[----:B------:R-:W4:Y:S01]  /*67d0*/  @!UP0 LDCU UR10, c[0x0][0xf20] ;  /* 0x0001e400ff0a87ac */ /* 0x000f220008000800 */
[----:B--2---:R-:W-:Y:S02]  /*67e0*/  UIMAD.WIDE.U32 UR8, UR38, UR16, URZ ;  /* 0x00000010260872a5 */ /* 0x004fe4000f8e00ff */
[----:B------:R-:W-:Y:S02]  /*67f0*/  UIMAD.WIDE.U32 UR6, UR37, UR19, URZ ;  /* 0x00000013250672a5 */ /* 0x000fe4000f8e00ff */
[----:B------:R-:W-:Y:S03]  /*6800*/  @!UP0 UISETP.NE.AND UP1, UPT, UR18, 0x1, UPT ;  /* 0x000000011200888c */ /* 0x000fe6000bf25270 */
[----:B------:R-:W-:Y:S01]  /*6810*/  @!UP0 UMOV UR4, UR9 ;  /* 0x0000000900048c82 */ /* 0x000fe20008000000 */
[----:B---3--:R-:W-:Y:S02]  /*6820*/  @!UP0 UISETP.NE.AND UP2, UPT, UR5, 0x1, UPT ;  /* 0x000000010500888c */ /* 0x008fe4000bf45270 */
[----:B------:R-:W-:Y:S01]  /*6830*/  @!UP0 USHF.R.U32.HI UR4, URZ, UR17, UR4 ;  /* 0x00000011ff048299 */ /* 0x000fe20008011604 */
[----:B------:R-:W-:Y:S02]  /*6840*/  @!UP0 UMOV UR6, UR7 ;  /* 0x0000000700068c82 */ /* 0x000fe40008000000 */
[----:B----4-:R-:W-:Y:S02]  /*6850*/  @!UP0 USHF.R.U32.HI UR6, URZ, UR10, UR6 ;  /* 0x0000000aff068299 */ /* 0x010fe40008011606 */
[----:B------:R-:W-:Y:S02]  /*6860*/  @!UP0 USEL UR7, UR38, UR4, !UP2 ;  /* 0x0000000426078287 */ /* 0x000fe4000d000000 */
[----:B------:R-:W-:Y:S04]  /*6870*/  @!UP0 USEL UR6, UR37, UR6, !UP1 ;  /* 0x0000000625068287 */ /* 0x000fe8000c800000 */
[----:B------:R-:W-:Y:S02]  /*6880*/  @!UP0 UIADD3 UR4, UPT, UPT, -UR7, UR6, URZ ;  /* 0x0000000607048290 */ /* 0x000fe4000fffe1ff */
[----:B------:R-:W-:Y:S02]  /*6890*/  @!UP0 UIADD3 UR6, UPT, UPT, UR7, -UR6, URZ ;  /* 0x8000000607068290 */ /* 0x000fe4000fffe0ff */
[----:B------:R-:W-:Y:S02]  /*68a0*/  @!UP0 UIMAD UR38, UR4, UR5, UR38 ;  /* 0x00000005042682a4 */ /* 0x000fe4000f8e0226 */
[----:B------:R-:W-:Y:S01]  /*68b0*/  @!UP0 UIMAD UR37, UR6, UR18, UR37 ;  /* 0x00000012062582a4 */ /* 0x000fe2000f8e0225 */
[----:B------:R-:W-:Y:S11]  /*68c0*/  @!P0 BRA `(.L_x_108) ;  /* 0x00000000007c8947 */ /* 0x000ff60003800000 */
[----:B------:R-:W2:Y:S01]  /*68d0*/  LDCU.64 UR8, c[0x4][0x80] ;  /* 0x01001000ff0877ac */ /* 0x000ea20008000a00 */
[----:B------:R-:W-:Y:S01]  /*68e0*/  MOV R2, 0x0 ;  /* 0x0000000000027802 */ /* 0x000fe20000000f00 */
[----:B------:R-:W-:Y:S02]  /*68f0*/  HFMA2 R12, -RZ, RZ, 0, 5.9604644775390625e-08 ;  /* 0x00000001ff0c7431 */ /* 0x000fe400000001ff */
[----:B------:R-:W-:Y:S01]  /*6900*/  IMAD.MOV.U32 R8, RZ, RZ, 0x70 ;  /* 0x00000070ff087424 */ /* 0x000fe200078e00ff */
[----:B------:R3:W4:Y:S01]  /*6910*/  LDC.64 R14, c[0x4][R2] ;  /* 0x01000000020e7b82 */ /* 0x0007220000000a00 */
[----:B------:R-:W1:Y:S01]  /*6920*/  LDCU.64 UR6, c[0x4][0x88] ;  /* 0x01001100ff0677ac */ /* 0x000e620008000a00 */
[----:B------:R-:W-:Y:S01]  /*6930*/  IMAD.MOV.U32 R13, RZ, RZ, RZ ;  /* 0x000000ffff0d7224 */ /* 0x000fe200078e00ff */
[----:B------:R-:W1:Y:S01]  /*6940*/  LDCU.64 UR4, c[0x4][0x8] ;  /* 0x01000100ff0477ac */ /* 0x000e620008000a00 */
[----:B--2---:R-:W-:Y:S01]  /*6950*/  MOV R5, UR9 ;  /* 0x0000000900057c02 */ /* 0x004fe20008000f00 */
[----:B------:R-:W-:Y:S01]  /*6960*/  IMAD.U32 R4, RZ, RZ, UR8 ;  /* 0x00000008ff047e24 */ /* 0x000fe2000f8e00ff */
[----:B-1----:R-:W-:Y:S01]  /*6970*/  MOV R7, UR7 ;  /* 0x0000000700077c02 */ /* 0x002fe20008000f00 */
[----:B------:R-:W-:Y:S01]  /*6980*/  IMAD.U32 R6, RZ, RZ, UR6 ;  /* 0x00000006ff067e24 */ /* 0x000fe2000f8e00ff */
[----:B------:R-:W-:Y:S01]  /*6990*/  MOV R11, UR5 ;  /* 0x00000005000b7c02 */ /* 0x000fe20008000f00 */
[----:B------:R-:W-:Y:S02]  /*69a0*/  IMAD.U32 R10, RZ, RZ, UR4 ;  /* 0x00000004ff0a7e24 */ /* 0x000fe4000f8e00ff */
[----:B------:R-:W-:Y:S07]  /*69b0*/  LEPC R20, `(.L_x_109) ;  /* 0x000000001014794e */ /* 0x000fee0000000000 */
[----:B---345:R-:W-:Y:S05]  /*69c0*/  CALL.ABS.NOINC R14 ;  /* 0x000000000e007343 */ /* 0x038fea0003c00000 */
.L_x_109:
[----:B------:R-:W1:Y:S01]  /*69d0*/  LDCU.64 UR8, c[0x4][0x80] ;  /* 0x01001000ff0877ac */ /* 0x000e620008000a00 */
[----:B------:R-:W2:Y:S01]  /*69e0*/  LDC.64 R2, c[0x4][R2] ;  /* 0x0100000002027b82 */ /* 0x000ea20000000a00 */
[----:B------:R-:W-:Y:S02]  /*69f0*/  HFMA2 R12, -RZ, RZ, 0, 5.9604644775390625e-08 ;  /* 0x00000001ff0c7431 */ /* 0x000fe400000001ff */
[----:B------:R-:W-:Y:S02]  /*6a00*/  IMAD.MOV.U32 R8, RZ, RZ, 0x70 ;  /* 0x00000070ff087424 */ /* 0x000fe400078e00ff */
[----:B------:R-:W-:Y:S01]  /*6a10*/  IMAD.MOV.U32 R13, RZ, RZ, RZ ;  /* 0x000000ffff0d7224 */ /* 0x000fe200078e00ff */
[----:B------:R-:W3:Y:S01]  /*6a20*/  LDCU.64 UR6, c[0x4][0x88] ;  /* 0x01001100ff0677ac */ /* 0x000ee20008000a00 */
[----:B------:R-:W4:Y:S01]  /*6a30*/  LDCU.64 UR4, c[0x4][0x8] ;  /* 0x01000100ff0477ac */ /* 0x000f220008000a00 */
[----:B-1----:R-:W-:Y:S02]  /*6a40*/  MOV R4, UR8 ;  /* 0x0000000800047c02 */ /* 0x002fe40008000f00 */
[----:B------:R-:W-:Y:S02]  /*6a50*/  MOV R5, UR9 ;  /* 0x0000000900057c02 */ /* 0x000fe40008000f00 */
[----:B---3--:R-:W-:Y:S01]  /*6a60*/  MOV R7, UR7 ;  /* 0x0000000700077c02 */ /* 0x008fe20008000f00 */
[----:B------:R-:W-:Y:S01]  /*6a70*/  IMAD.U32 R6, RZ, RZ, UR6 ;  /* 0x00000006ff067e24 */ /* 0x000fe2000f8e00ff */
[----:B----4-:R-:W-:Y:S01]  /*6a80*/  MOV R11, UR5 ;  /* 0x00000005000b7c02 */ /* 0x010fe20008000f00 */
[----:B------:R-:W-:Y:S02]  /*6a90*/  IMAD.U32 R10, RZ, RZ, UR4 ;  /* 0x00000004ff0a7e24 */ /* 0x000fe4000f8e00ff */
[----:B------:R-:W-:Y:S07]  /*6aa0*/  LEPC R20, `(.L_x_108) ;  /* 0x000000001014794e */ /* 0x000fee0000000000 */
[----:B--2---:R-:W-:Y:S05]  /*6ab0*/  CALL.ABS.NOINC R2 ;  /* 0x0000000002007343 */ /* 0x004fea0003c00000 */
.L_x_108:
[----:B------:R-:W-:Y:S05]  /*6ac0*/  BSYNC.RECONVERGENT B6 ;  /* 0x0000000000067941 */ /* 0x000fea0003800200 */
.L_x_107:
[----:B------:R-:W-:Y:S02]  /*6ad0*/  ISETP.NE.U32.AND P0, PT, RZ, UR56, PT ;  /* 0x00000038ff007c0c */ /* 0x000fe4000bf05070 */
[C---:B------:R-:W-:Y:S02]  /*6ae0*/  ISETP.NE.U32.AND P1, PT, R82.reuse, RZ, PT ;  /* 0x000000ff5200720c */ /* 0x040fe40003f25070 */
[----:B------:R-:W-:Y:S02]  /*6af0*/  ISETP.NE.U32.AND P4, PT, R82, RZ, PT ;  /* 0x000000ff5200720c */ /* 0x000fe40003f85070 */
[----:B------:R-:W-:Y:S02]  /*6b00*/  ISETP.NE.AND.EX P0, PT, RZ, UR57, PT, P0 ;  /* 0x00000039ff007c0c */ /* 0x000fe4000bf05300 */
[C---:B------:R-:W-:Y:S02]  /*6b10*/  ISETP.NE.AND.EX P1, PT, R83.reuse, RZ, PT, P1 ;  /* 0x000000ff5300720c */ /* 0x040fe40003f25310 */
[----:B------:R-:W-:Y:S02]  /*6b20*/  ISETP.NE.AND.EX P4, PT, R83, RZ, P0, P4 ;  /* 0x000000ff5300720c */ /* 0x000fe40000785340 */
[----:B------:R-:W-:Y:S02]  /*6b30*/  ISETP.NE.U32.AND P5, PT, R78, RZ, PT ;  /* 0x000000ff4e00720c */ /* 0x000fe40003fa5070 */
[----:B------:R-:W-:Y:S02]  /*6b40*/  ISETP.NE.U32.AND P3, PT, RZ, UR56, PT ;  /* 0x00000038ff007c0c */ /* 0x000fe4000bf65070 */
[----:B------:R-:W-:Y:S02]  /*6b50*/  PLOP3.LUT P2, PT, PT, PT, PT, 0x8, 0x80 ;  /* 0x000000000080781c */ /* 0x000fe40003f4e170 */
[----:B------:R-:W-:Y:S02]  /*6b60*/  ISETP.NE.AND.EX P5, PT, R79, RZ, PT, P5 ;  /* 0x000000ff4f00720c */ /* 0x000fe40003fa5350 */
[----:B------:R-:W-:Y:S03]  /*6b70*/  ISETP.NE.AND.EX P3, PT, RZ, UR57, PT, P3 ;  /* 0x00000039ff007c0c */ /* 0x000fe6000bf65330 */
[----:B------:R-:W-:Y:S01]  /*6b80*/  @!P4 PLOP3.LUT P2, PT, P1, PT, PT, 0x80, 0x8 ;  /* 0x000000000008c81c */ /* 0x000fe20000f4f070 */
[----:B------:R-:W-:Y:S01]  /*6b90*/  @!UPT UIADD3 URZ, UPT, UPT, URZ, URZ, URZ ;  /* 0x000000fffffff290 */ /* 0x000fe2000fffe0ff */
[----:B------:R-:W-:Y:S11]  /*6ba0*/  @!P1 BRA `(.L_x_110) ;  /* 0x0000000000309947 */ /* 0x000ff60003800000 */
[----:B------:R-:W-:Y:S01]  /*6bb0*/  ISETP.NE.U32.AND P0, PT, R80, RZ, PT ;  /* 0x000000ff5000720c */ /* 0x000fe20003f05070 */
[----:B------:R-:W2:Y:S01]  /*6bc0*/  LDCU.64 UR4, c[0x0][0x358] ;  /* 0x00006b00ff0477ac */ /* 0x000ea20008000a00 */
[----:B------:R-:W-:Y:S02]  /*6bd0*/  IMAD.MOV.U32 R84, RZ, RZ, 0x1 ;  /* 0x00000001ff547424 */ /* 0x000fe400078e00ff */
[----:B------:R-:W-:Y:S11]  /*6be0*/  ISETP.NE.AND.EX P0, PT, R81, RZ, PT, P0 ;  /* 0x000000ff5100720c */ /* 0x000ff60003f05300 */
[----:B------:R-:W-:Y:S02]  /*6bf0*/  @!UPT UIADD3 URZ, UPT, UPT, URZ, URZ, URZ ;  /* 0x000000fffffff290 */ /* 0x000fe4000fffe0ff */
[----:B------:R-:W3:Y:S01]  /*6c00*/  @P0 LDC.64 R2, c[0x0][0xc88] ;  /* 0x00032200ff020b82 */ /* 0x000ee20000000a00 */
[----:B-1----:R-:W-:Y:S04]  /*6c10*/  @P0 IMAD R0, R82, UR36, RZ ;  /* 0x0000002452000c24 */ /* 0x002fe8000f8e02ff */
[----:B---3--:R-:W-:Y:S04]  /*6c20*/  @P0 IMAD.WIDE R2, R0, 0x4, R2 ;  /* 0x0000000400020825 */ /* 0x008fe800078e0202 */
[----:B------:R-:W-:Y:S01]  /*6c30*/  HFMA2 R0, -RZ, RZ, 0, 5.9604644775390625e-08 ;  /* 0x00000001ff007431 */ /* 0x000fe200000001ff */
[----:B--2--5:R2:W5:Y:S04]  /*6c40*/  @P0 LDG.E R41, desc[UR4][R2.64] ;  /* 0x0000000402290981 */ /* 0x024568000c1e1900 */
[----:B------:R-:W-:Y:S01]  /*6c50*/  @!P0 PRMT R84, R0, 0x7610, R84 ;  /* 0x0000761000548816 */ /* 0x000fe20000000054 */
[----:B--2---:R-:W3:Y:S06]  /*6c60*/  @!P0 LDC R41, c[0x0][0xc80] ;  /* 0x00032000ff298b82 */ /* 0x004eec0000000800 */
.L_x_110:
[----:B------:R-:W-:Y:S05]  /*6c70*/  @!P5 BRA `(.L_x_111) ;  /* 0x000000000024d947 */ /* 0x000fea0003800000 */
[----:B------:R-:W-:Y:S01]  /*6c80*/  ISETP.NE.U32.AND P0, PT, R76, RZ, PT ;  /* 0x000000ff4c00720c */ /* 0x000fe20003f05070 */
[----:B------:R-:W2:Y:S03]  /*6c90*/  LDCU.64 UR4, c[0x0][0x358] ;  /* 0x00006b00ff0477ac */ /* 0x000ea60008000a00 */
[----:B------:R-:W-:Y:S11]  /*6ca0*/  ISETP.NE.AND.EX P0, PT, R77, RZ, PT, P0 ;  /* 0x000000ff4d00720c */ /* 0x000ff60003f05300 */
[----:B------:R-:W-:Y:S02]  /*6cb0*/  @!UPT UIADD3 URZ, UPT, UPT, URZ, URZ, URZ ;  /* 0x000000fffffff290 */ /* 0x000fe4000fffe0ff */
[----:B------:R-:W4:Y:S01]  /*6cc0*/  @P0 LDC.64 R2, c[0x0][0xca8] ;  /* 0x00032a00ff020b82 */ /* 0x000f220000000a00 */
[----:B-1----:R-:W-:Y:S04]  /*6cd0*/  @P0 IMAD R0, R78, UR36, RZ ;  /* 0x000000244e000c24 */ /* 0x002fe8000f8e02ff */
[----:B----4-:R-:W-:Y:S05]  /*6ce0*/  @P0 IMAD.WIDE R2, R0, 0x4, R2 ;  /* 0x0000000400020825 */ /* 0x010fea00078e0202 */
[----:B--2--5:R2:W5:Y:S02]  /*6cf0*/  @P0 LDG.E R38, desc[UR4][R2.64] ;  /* 0x0000000402260981 */ /* 0x024564000c1e1900 */
[----:B--2---:R-:W4:Y:S02]  /*6d00*/  @!P0 LDC R38, c[0x0][0xca0] ;  /* 0x00032800ff268b82 */ /* 0x004f240000000800 */
.L_x_111:
[----:B---3-5:R-:W-:Y:S01]  /*6d10*/  FSETP.NEU.AND P0, PT, R41, RZ, PT ;  /* 0x000000ff2900720b */ /* 0x028fe20003f0d000 */
[----:B------:R-:W-:Y:S01]  /*6d20*/  BSSY B1, `(.L_x_112) ;  /* 0x0000038000017945 */ /* 0x000fe20003800000 */
[----:B------:R-:W-:Y:S01]  /*6d30*/  SEL R3, RZ, 0xffffffff, P3 ;  /* 0xffffffffff037807 */ /* 0x000fe20001800000 */
[----:B------:R-:W-:Y:S01]  /*6d40*/  IMAD.MOV.U32 R47, RZ, RZ, 0x1 ;  /* 0x00000001ff2f7424 */ /* 0x000fe200078e00ff */
[----:B------:R-:W-:Y:S01]  /*6d50*/  @!P4 LOP3.LUT P3, RZ, R84, 0xff, RZ, 0xc0, !PT ;  /* 0x000000ff54ffc812 */ /* 0x000fe2000786c0ff */
[----:B------:R-:W-:Y:S01]  /*6d60*/  IMAD R39, R36, 0x80, R37 ;  /* 0x0000008024277824 */ /* 0x000fe200078e0225 */
[----:B------:R-:W-:Y:S01]  /*6d70*/  @!P4 SEL R2, RZ, 0xffffffff, P0 ;  /* 0xffffffffff02c807 */ /* 0x000fe20000000000 */
[----:B------:R-:W-:Y:S01]  /*6d80*/  IMAD R91, R98, -0x10, R96 ;  /* 0xfffffff0625b7824 */ /* 0x000fe200078e0260 */
[----:B------:R-:W-:Y:S01]  /*6d90*/  LOP3.LUT R94, R94, 0x1, RZ, 0x3c, !PT ;  /* 0x000000015e5e7812 */ /* 0x000fe200078e3cff */
[----:B------:R-:W-:Y:S01]  /*6da0*/  IMAD.MOV.U32 R46, RZ, RZ, RZ ;  /* 0x000000ffff2e7224 */ /* 0x000fe200078e00ff */
[----:B------:R-:W-:Y:S02]  /*6db0*/  @P2 SEL R2, R3, R2, !P3 ;  /* 0x0000000203022207 */ /* 0x000fe40005800000 */
[----:B------:R-:W-:Y:S02]  /*6dc0*/  CS2R R74, SRZ ;  /* 0x00000000004a7805 */ /* 0x000fe4000001ff00 */
[----:B------:R-:W-:Y:S02]  /*6dd0*/  LEA R101, R36, UR44, 0x3 ;  /* 0x0000002c24657c11 */ /* 0x000fe4000f8e18ff */
[----:B------:R-:W-:Y:S02]  /*6de0*/  CS2R R72, SRZ ;  /* 0x0000000000487805 */ /* 0x000fe4000001ff00 */
[----:B------:R-:W-:Y:S02]  /*6df0*/  @!P4 LOP3.LUT R2, R2, 0x1, RZ, 0xc0, !PT ;  /* 0x000000010202c812 */ /* 0x000fe400078ec0ff */
[----:B------:R-:W-:Y:S02]  /*6e00*/  CS2R R66, SRZ ;  /* 0x0000000000427805 */ /* 0x000fe4000001ff00 */
[----:B-1----:R-:W-:Y:S02]  /*6e10*/  SHF.L.U32 R0, R93, 0x1f, RZ ;  /* 0x0000001f5d007819 */ /* 0x002fe400000006ff */
[----:B------:R-:W-:Y:S02]  /*6e20*/  CS2R R64, SRZ ;  /* 0x0000000000407805 */ /* 0x000fe4000001ff00 */
[----:B------:R-:W-:Y:S02]  /*6e30*/  ISETP.NE.U32.OR P5, PT, R2, 0x1, P4 ;  /* 0x000000010200780c */ /* 0x000fe400027a5470 */
[----:B------:R-:W-:Y:S02]  /*6e40*/  CS2R R58, SRZ ;  /* 0x00000000003a7805 */ /* 0x000fe4000001ff00 */
[----:B------:R-:W-:Y:S02]  /*6e50*/  LOP3.LUT P4, R89, R84, 0xff, RZ, 0xc0, !PT ;  /* 0x000000ff54597812 */ /* 0x000fe4000788c0ff */
[----:B------:R-:W-:Y:S02]  /*6e60*/  CS2R R56, SRZ ;  /* 0x0000000000387805 */ /* 0x000fe4000001ff00 */
[----:B------:R-:W-:Y:S02]  /*6e70*/  SEL R2, RZ, 0xffffffff, P0 ;  /* 0xffffffffff027807 */ /* 0x000fe40000000000 */
[----:B------:R-:W-:Y:S02]  /*6e80*/  CS2R R50, SRZ ;  /* 0x0000000000327805 */ /* 0x000fe4000001ff00 */
[----:B------:R-:W-:Y:S02]  /*6e90*/  P2R R100, PR, RZ, 0x20 ;  /* 0x00000020ff647803 */ /* 0x000fe40000000000 */
[----:B------:R-:W-:Y:S02]  /*6ea0*/  CS2R R48, SRZ ;  /* 0x0000000000307805 */ /* 0x000fe4000001ff00 */
[----:B------:R-:W-:Y:S04]  /*6eb0*/  @P1 SEL R2, R3, R2, !P4 ;  /* 0x0000000203021207 */ /* 0x000fe80006000000 */
[----:B------:R-:W-:Y:S02]  /*6ec0*/  LOP3.LUT R2, R2, 0x1, RZ, 0xc0, !PT ;  /* 0x0000000102027812 */ /* 0x000fe400078ec0ff */
[----:B------:R-:W-:Y:S02]  /*6ed0*/  @P5 SHF.L.U32 R4, R94, 0x1f, RZ ;  /* 0x0000001f5e045819 */ /* 0x000fe400000006ff */
[----:B------:R-:W-:Y:S02]  /*6ee0*/  ISETP.NE.U32.AND P0, PT, R2, 0x1, PT ;  /* 0x000000010200780c */ /* 0x000fe40003f05070 */
[----:B------:R-:W1:Y:S02]  /*6ef0*/  @P5 SYNCS.PHASECHK.TRANS64.TRYWAIT P3, [UR44+0x60], R4 ;  /* 0x00006004ff0055a7 */ /* 0x000e64000806112c */
[----:B------:R-:W-:Y:S01]  /*6f00*/  P2R R60, PR, RZ, 0x1 ;  /* 0x00000001ff3c7803 */ /* 0x000fe20000000000 */
[----:B------:R2:W3:Y:S01]  /*6f10*/  SYNCS.PHASECHK.TRANS64.TRYWAIT P2, [R101+URZ+0xd0], R0 ;  /* 0x0000d000650075a7 */ /* 0x0004e200080411ff */
[----:B-1----:R-:W-:Y:S01]  /*6f20*/  @P5 SEL R47, RZ, 0x1, !P3 ;  /* 0x00000001ff2f5807 */ /* 0x002fe20005800000 */
[----:B--2---:R-:W-:Y:S06]  /*6f30*/  @!P5 BRA `(.L_x_113) ;  /* 0x000000000058d947 */ /* 0x004fec0003800000 */
[----:B------:R-:W-:Y:S01]  /*6f40*/  IMAD.MOV.U32 R75, RZ, RZ, RZ ;  /* 0x000000ffff4b7224 */ /* 0x000fe200078e00ff */
[----:B------:R-:W-:Y:S01]  /*6f50*/  ISETP.NE.AND P0, PT, R47, RZ, PT ;  /* 0x000000ff2f00720c */ /* 0x000fe20003f05270 */
[----:B------:R-:W-:Y:S01]  /*6f60*/  BSSY B0, `(.L_x_114) ;  /* 0x000000c000007945 */ /* 0x000fe20003800000 */
[----:B------:R-:W-:Y:S02]  /*6f70*/  CS2R R50, SRZ ;  /* 0x0000000000327805 */ /* 0x000fe4000001ff00 */
[----:B------:R-:W-:Y:S02]  /*6f80*/  CS2R R48, SRZ ;  /* 0x0000000000307805 */ /* 0x000fe4000001ff00 */
[----:B------:R-:W-:Y:S02]  /*6f90*/  CS2R R58, SRZ ;  /* 0x00000000003a7805 */ /* 0x000fe4000001ff00 */
[----:B------:R-:W-:Y:S02]  /*6fa0*/  CS2R R56, SRZ ;  /* 0x0000000000387805 */ /* 0x000fe4000001ff00 */
[----:B------:R-:W-:Y:S02]  /*6fb0*/  CS2R R66, SRZ ;  /* 0x0000000000427805 */ /* 0x000fe4000001ff00 */
[----:B------:R-:W-:Y:S02]  /*6fc0*/  CS2R R64, SRZ ;  /* 0x0000000000407805 */ /* 0x000fe4000001ff00 */
[----:B------:R-:W-:Y:S01]  /*6fd0*/  CS2R R72, SRZ ;  /* 0x0000000000487805 */ /* 0x000fe2000001ff00 */
[----:B------:R-:W-:Y:S06]  /*6fe0*/  @P0 BRA `(.L_x_115) ;  /* 0x00000000000c0947 */ /* 0x000fec0003800000 */
[----:B------:R-:W-:Y:S04]  /*6ff0*/  SHF.L.U32 R3, R94, 0x1f, RZ ;  /* 0x0000001f5e037819 */ /* 0x000fe800000006ff */
[----:B------:R-:W1:Y:S02]  /*7000*/  SYNCS.PHASECHK.TRANS64.TRYWAIT P0, [UR44+0x60], R3 ;  /* 0x00006003ff0075a7 */ /* 0x000e64000800112c */
[----:B-1----:R-:W-:Y:S05]  /*7010*/  @!P0 BRA `(.L_x_116) ;  /* 0x0000003c00d08947 */ /* 0x002fea0003800000 */
.L_x_115:
[----:B------:R-:W-:Y:S05]  /*7020*/  BSYNC B0 ;  /* 0x0000000000007941 */ /* 0x000fea0003800000 */
.L_x_114:
[----:B------:R-:W-:Y:S01]  /*7030*/  ISETP.NE.AND P0, PT, R60, RZ, PT ;  /* 0x000000ff3c00720c */ /* 0x000fe20003f05270 */
[----:B------:R-:W-:Y:S11]  /*7040*/  HFMA2 R46, -RZ, RZ, 0, 5.9604644775390625e-08 ;  /* 0x00000001ff2e7431 */ /* 0x000ff600000001ff */
[----:B------:R-:W-:Y:S01]  /*7050*/  @!UPT UIADD3 URZ, UPT, UPT, URZ, URZ, URZ ;  /* 0x000000fffffff290 */ /* 0x000fe2000fffe0ff */
[----:B------:R2:W1:Y:S04]  /*7060*/  @P0 LDS.128 R48, [R97] ;  /* 0x0000000061300984 */ /* 0x0004680000000c00 */
[----:B------:R2:W1:Y:S04]  /*7070*/  @P0 LDS.128 R56, [R96+0x10] ;  /* 0x0000100060380984 */ /* 0x0004680000000c00 */
[----:B------:R2:W1:Y:S04]  /*7080*/  @P0 LDS.128 R64, [R95+0x20] ;  /* 0x000020005f400984 */ /* 0x0004680000000c00 */
[----:B------:R2:W1:Y:S02]  /*7090*/  @P0 LDS.128 R72, [R91+0x30] ;  /* 0x000030005b480984 */ /* 0x0004640000000c00 */
.L_x_113:
[----:B------:R-:W-:Y:S05]  /*70a0*/  BSYNC B1 ;  /* 0x0000000000017941 */ /* 0x000fea0003800000 */
.L_x_112:
[----:B-1----:R-:W-:Y:S04]  /*70b0*/  SHF.R.U32.HI R2, RZ, 0x15, R39 ;  /* 0x00000015ff027819 */ /* 0x002fe80000011627 */
[----:B------:R-:W-:Y:S01]  /*70c0*/  LOP3.LUT P0, RZ, R2, 0x3, R85, 0x48, !PT ;  /* 0x0000000302ff7812 */ /* 0x000fe20007804855 */
[----:B------:R-:W-:Y:S01]  /*70d0*/  @!UPT UIADD3 URZ, UPT, UPT, URZ, URZ, URZ ;  /* 0x000000fffffff290 */ /* 0x000fe2000fffe0ff */
[----:B---3--:R-:W-:Y:S11]  /*70e0*/  @P2 BRA `(.L_x_117) ;  /* 0x0000000000082947 */ /* 0x008ff60003800000 */
[----:B------:R-:W1:Y:S02]  /*70f0*/  SYNCS.PHASECHK.TRANS64.TRYWAIT P1, [R101+URZ+0xd0], R0 ;  /* 0x0000d000650075a7 */ /* 0x000e6400080211ff */
[----:B-1----:R-:W-:Y:S05]  /*7100*/  @!P1 BRA `(.L_x_118) ;  /* 0x0000003c00ac9947 */ /* 0x002fea0003800000 */
.L_x_117:
[----:B------:R-:W-:Y:S05]  /*7110*/  @!P0 BRA `(.L_x_119) ;  /* 0x0000000000408947 */ /* 0x000fea0003800000 */
[----:B------:R-:W3:Y:S01]  /*7120*/  LDCU.64 UR8, c[0x4][0x70] ;  /* 0x01000e00ff0877ac */ /* 0x000ee20008000a00 */
[----:B------:R-:W-:Y:S01]  /*7130*/  MOV R3, 0x0 ;  /* 0x0000000000037802 */ /* 0x000fe20000000f00 */
[----:B------:R-:W-:Y:S02]  /*7140*/  HFMA2 R12, -RZ, RZ, 0, 5.9604644775390625e-08 ;  /* 0x00000001ff0c7431 */ /* 0x000fe400000001ff */
[----:B------:R-:W-:Y:S02]  /*7150*/  IMAD.MOV.U32 R8, RZ, RZ, 0x192 ;  /* 0x00000192ff087424 */ /* 0x000fe400078e00ff */
[----:B------:R-:W-:Y:S01]  /*7160*/  IMAD.MOV.U32 R13, RZ, RZ, RZ ;  /* 0x000000ffff0d7224 */ /* 0x000fe200078e00ff */
[----:B------:R-:W5:Y:S01]  /*7170*/  LDCU.64 UR6, c[0x4][0x78] ;  /* 0x01000f00ff0677ac */ /* 0x000f620008000a00 */
[----:B------:R-:W1:Y:S01]  /*7180*/  LDC.64 R2, c[0x4][R3] ;  /* 0x0100000003027b82 */ /* 0x000e620000000a00 */
[----:B------:R-:W2:Y:S01]  /*7190*/  LDCU.64 UR4, c[0x4][0x10] ;  /* 0x01000200ff0477ac */ /* 0x000ea20008000a00 */
[----:B---3--:R-:W-:Y:S01]  /*71a0*/  MOV R5, UR9 ;  /* 0x0000000900057c02 */ /* 0x008fe20008000f00 */
[----:B------:R-:W-:Y:S01]  /*71b0*/  IMAD.U32 R4, RZ, RZ, UR8 ;  /* 0x00000008ff047e24 */ /* 0x000fe2000f8e00ff */
[----:B-----5:R-:W-:Y:S01]  /*71c0*/  MOV R7, UR7 ;  /* 0x0000000700077c02 */ /* 0x020fe20008000f00 */
[----:B------:R-:W-:Y:S01]  /*71d0*/  IMAD.U32 R6, RZ, RZ, UR6 ;  /* 0x00000006ff067e24 */ /* 0x000fe2000f8e00ff */
[----:B--2---:R-:W-:Y:S01]  /*71e0*/  MOV R11, UR5 ;  /* 0x00000005000b7c02 */ /* 0x004fe20008000f00 */
[----:B------:R-:W-:Y:S02]  /*71f0*/  IMAD.U32 R10, RZ, RZ, UR4 ;  /* 0x00000004ff0a7e24 */ /* 0x000fe4000f8e00ff */
[----:B------:R-:W-:Y:S07]  /*7200*/  LEPC R20, `(.L_x_119) ;  /* 0x000000001014794e */ /* 0x000fee0000000000 */
[----:B-1--4-:R-:W-:Y:S05]  /*7210*/  CALL.ABS.NOINC R2 ;  /* 0x0000000002007343 */ /* 0x012fea0003c00000 */
.L_x_119:
[C---:B------:R-:W-:Y:S01]  /*7220*/  SHF.L.U32 R40, R48.reuse, 0x10, RZ ;  /* 0x0000001030287819 */ /* 0x040fe200000006ff */
[----:B------:R-:W-:Y:S05]  /*7230*/  WARPSYNC.ALL ;  /* 0x0000000000007948 */ /* 0x000fea0003800000 */
[----:B------:R-:W-:Y:S01]  /*7240*/  R2UR UR4, R39 ;  /* 0x00000000270472ca */ /* 0x000fe200000e0000 */
[----:B------:R-:W-:Y:S01]  /*7250*/  BSSY.RECONVERGENT B0, `(.L_x_120) ;  /* 0x0000088000007945 */ /* 0x000fe20003800200 */
[----:B------:R-:W-:Y:S02]  /*7260*/  LOP3.LUT R43, R48, 0xffff0000, RZ, 0xc0, !PT ;  /* 0xffff0000302b7812 */ /* 0x000fe400078ec0ff */
[----:B------:R-:W-:Y:S02]  /*7270*/  SHF.L.U32 R42, R49, 0x10, RZ ;  /* 0x00000010312a7819 */ /* 0x000fe400000006ff */
[----:B------:R-:W-:Y:S02]  /*7280*/  SHF.L.U32 R45, R51, 0x10, RZ ;  /* 0x00000010332d7819 */ /* 0x000fe400000006ff */
[----:B------:R-:W-:Y:S02]  /*7290*/  LOP3.LUT R44, R75, 0xffff0000, RZ, 0xc0, !PT ;  /* 0xffff00004b2c7812 */ /* 0x000fe400078ec0ff */
[----:B------:R-:W-:Y:S03]  /*72a0*/  ISETP.NE.AND P0, PT, R99, RZ, PT ;  /* 0x000000ff6300720c */ /* 0x000fe60003f05270 */
[----:B------:R-:W1:Y:S02]  /*72b0*/  LDTM.x32 R4, tmem[UR4] ;  /* 0x00000004000479ee */ /* 0x000e6400082c0000 */
[C---:B-1--4-:R-:W-:Y:S01]  /*72c0*/  FMUL R0, R38.reuse, R4 ;  /* 0x0000000426007220 */ /* 0x052fe20000400000 */
[C---:B------:R-:W-:Y:S01]  /*72d0*/  FMUL R2, R38.reuse, R5 ;  /* 0x0000000526027220 */ /* 0x040fe20000400000 */
[C---:B------:R-:W-:Y:S01]  /*72e0*/  FMUL R3, R38.reuse, R6 ;  /* 0x0000000626037220 */ /* 0x040fe20000400000 */
[----:B------:R-:W-:Y:S01]  /*72f0*/  FMUL R7, R38, R7 ;  /* 0x0000000726077220 */ /* 0x000fe20000400000 */
[----:B------:R-:W-:Y:S01]  /*7300*/  FFMA R0, R41, R40, R0 ;  /* 0x0000002829007223 */ /* 0x000fe20000000000 */
[----:B------:R-:W-:Y:S01]  /*7310*/  LOP3.LUT R40, R49, 0xffff0000, RZ, 0xc0, !PT ;  /* 0xffff000031287812 */ /* 0x000fe200078ec0ff */
[C---:B------:R-:W-:Y:S01]  /*7320*/  FFMA R2, R41.reuse, R43, R2 ;  /* 0x0000002b29027223 */ /* 0x040fe20000000002 */
[C---:B------:R-:W-:Y:S01]  /*7330*/  SHF.L.U32 R43, R50.reuse, 0x10, RZ ;  /* 0x00000010322b7819 */ /* 0x040fe200000006ff */
[C---:B------:R-:W-:Y:S01]  /*7340*/  FFMA R3, R41.reuse, R42, R3 ;  /* 0x0000002a29037223 */ /* 0x040fe20000000003 */
[----:B------:R-:W-:Y:S01]  /*7350*/  LOP3.LUT R42, R50, 0xffff0000, RZ, 0xc0, !PT ;  /* 0xffff0000322a7812 */ /* 0x000fe200078ec0ff */
[----:B------:R-:W-:Y:S01]  /*7360*/  FMUL R4, R38, R8 ;  /* 0x0000000826047220 */ /* 0x000fe20000400000 */
[----:B------:R-:W-:Y:S01]  /*7370*/  F2FP.BF16.F32.PACK_AB R52, R2, R0 ;  /* 0x000000000234723e */ /* 0x000fe200000010ff */
[----:B------:R-:W-:Y:S01]  /*7380*/  FFMA R7, R41, R40, R7 ;  /* 0x0000002829077223 */ /* 0x000fe20000000007 */
[----:B------:R-:W-:Y:S01]  /*7390*/  LOP3.LUT R40, R51, 0xffff0000, RZ, 0xc0, !PT ;  /* 0xffff000033287812 */ /* 0x000fe200078ec0ff */
[C---:B------:R-:W-:Y:S01]  /*73a0*/  FMUL R5, R38.reuse, R9 ;  /* 0x0000000926057220 */ /* 0x040fe20000400000 */
[C---:B------:R-:W-:Y:S01]  /*73b0*/  FMUL R6, R38.reuse, R10 ;  /* 0x0000000a26067220 */ /* 0x040fe20000400000 */
[----:B------:R-:W-:Y:S01]  /*73c0*/  FMUL R11, R38, R11 ;  /* 0x0000000b260b7220 */ /* 0x000fe20000400000 */
[----:B------:R-:W-:Y:S01]  /*73d0*/  F2FP.BF16.F32.PACK_AB R53, R7, R3 ;  /* 0x000000030735723e */ /* 0x000fe200000010ff */
[C---:B------:R-:W-:Y:S01]  /*73e0*/  FFMA R4, R41.reuse, R43, R4 ;  /* 0x0000002b29047223 */ /* 0x040fe20000000004 */
[C---:B------:R-:W-:Y:S01]  /*73f0*/  SHF.L.U32 R43, R56.reuse, 0x10, RZ ;  /* 0x00000010382b7819 */ /* 0x040fe200000006ff */
[----:B------:R-:W-:Y:S01]  /*7400*/  FFMA R5, R41, R42, R5 ;  /* 0x0000002a29057223 */ /* 0x000fe20000000005 */
[----:B------:R-:W-:Y:S01]  /*7410*/  LOP3.LUT R42, R57, 0xffff0000, RZ, 0xc0, !PT ;  /* 0xffff0000392a7812 */ /* 0x000fe200078ec0ff */
[----:B------:R-:W-:Y:S01]  /*7420*/  FFMA R6, R41, R45, R6 ;  /* 0x0000002d29067223 */ /* 0x000fe20000000006 */
[----:B------:R-:W-:Y:S01]  /*7430*/  SHF.L.U32 R45, R57, 0x10, RZ ;  /* 0x00000010392d7819 */ /* 0x000fe200000006ff */
[----:B------:R-:W-:Y:S01]  /*7440*/  FFMA R11, R41, R40, R11 ;  /* 0x00000028290b7223 */ /* 0x000fe2000000000b */
[----:B------:R-:W-:Y:S01]  /*7450*/  LOP3.LUT R40, R56, 0xffff0000, RZ, 0xc0, !PT ;  /* 0xffff000038287812 */ /* 0x000fe200078ec0ff */
[C---:B------:R-:W-:Y:S01]  /*7460*/  FMUL R8, R38.reuse, R12 ;  /* 0x0000000c26087220 */ /* 0x040fe20000400000 */
[----:B------:R-:W-:Y:S01]  /*7470*/  F2FP.BF16.F32.PACK_AB R54, R5, R4 ;  /* 0x000000040536723e */ /* 0x000fe200000010ff */
[C---:B------:R-:W-:Y:S01]  /*7480*/  FMUL R9, R38.reuse, R13 ;  /* 0x0000000d26097220 */ /* 0x040fe20000400000 */
[----:B------:R-:W-:Y:S01]  /*7490*/  F2FP.BF16.F32.PACK_AB R55, R11, R6 ;  /* 0x000000060b37723e */ /* 0x000fe200000010ff */
[C---:B------:R-:W-:Y:S01]  /*74a0*/  FMUL R10, R38.reuse, R14 ;  /* 0x0000000e260a7220 */ /* 0x040fe20000400000 */
[----:B------:R-:W-:Y:S01]  /*74b0*/  FMUL R15, R38, R15 ;  /* 0x0000000f260f7220 */ /* 0x000fe20000400000 */
[----:B------:R-:W-:Y:S01]  /*74c0*/  FFMA R8, R41, R43, R8 ;  /* 0x0000002b29087223 */ /* 0x000fe20000000008 */
[----:B------:R-:W-:Y:S01]  /*74d0*/  SHF.L.U32 R43, R59, 0x10, RZ ;  /* 0x000000103b2b7819 */ /* 0x000fe200000006ff */
[C---:B------:R-:W-:Y:S01]  /*74e0*/  FFMA R9, R41.reuse, R40, R9 ;  /* 0x0000002829097223 */ /* 0x040fe20000000009 */
[C---:B------:R-:W-:Y:S01]  /*74f0*/  SHF.L.U32 R40, R58.reuse, 0x10, RZ ;  /* 0x000000103a287819 */ /* 0x040fe200000006ff */
        /* <DEDUP_REMOVED lines=8> */
[----:B------:R-:W-:Y:S01]  /*7580*/  FMUL R14, R38, R18 ;  /* 0x00000012260e7220 */ /* 0x000fe20000400000 */
[----:B------:R-:W-:Y:S01]  /*7590*/  FFMA R12, R41, R40, R12 ;  /* 0x00000028290c7223 */ /* 0x000fe2000000000c */
[----:B------:R-:W-:Y:S01]  /*75a0*/  LOP3.LUT R40, R59, 0xffff0000, RZ, 0xc0, !PT ;  /* 0xffff00003b287812 */ /* 0x000fe200078ec0ff */
[C---:B------:R-:W-:Y:S01]  /*75b0*/  FFMA R13, R41.reuse, R42, R13 ;  /* 0x0000002a290d7223 */ /* 0x040fe2000000000d */
[----:B------:R-:W-:Y:S01]  /*75c0*/  LOP3.LUT R42, R64, 0xffff0000, RZ, 0xc0, !PT ;  /* 0xffff0000402a7812 */ /* 0x000fe200078ec0ff */
[----:B------:R-:W-:Y:S01]  /*75d0*/  FMUL R19, R38, R19 ;  /* 0x0000001326137220 */ /* 0x000fe20000400000 */
[----:B------:R-:W-:Y:S01]  /*75e0*/  FFMA R14, R41, R43, R14 ;  /* 0x0000002b290e7223 */ /* 0x000fe2000000000e */
[----:B------:R-:W-:Y:S01]  /*75f0*/  SHF.L.U32 R43, R64, 0x10, RZ ;  /* 0x00000010402b7819 */ /* 0x000fe200000006ff */
[----:B------:R1:W-:Y:S01]  /*7600*/  STS.128 [R97], R52 ;  /* 0x0000003461007388 */ /* 0x0003e20000000c00 */
[----:B------:R-:W-:Y:S01]  /*7610*/  F2FP.BF16.F32.PACK_AB R70, R13, R12 ;  /* 0x0000000c0d46723e */ /* 0x000fe200000010ff */
[C---:B------:R-:W-:Y:S01]  /*7620*/  FMUL R16, R38.reuse, R20 ;  /* 0x0000001426107220 */ /* 0x040fe20000400000 */
        /* <DEDUP_REMOVED lines=8> */
[C---:B------:R-:W-:Y:S01]  /*76b0*/  FFMA R17, R41.reuse, R42, R17 ;  /* 0x0000002a29117223 */ /* 0x040fe20000000011 */
[----:B------:R-:W-:Y:S01]  /*76c0*/  FFMA R18, R41, R45, R18 ;  /* 0x0000002d29127223 */ /* 0x000fe20000000012 */
[----:B------:R1:W-:Y:S01]  /*76d0*/  STS.128 [R96+0x10], R68 ;  /* 0x0000104460007388 */ /* 0x0003e20000000c00 */
[----:B------:R-:W-:Y:S01]  /*76e0*/  SHF.L.U32 R45, R67, 0x10, RZ ;  /* 0x00000010432d7819 */ /* 0x000fe200000006ff */
[----:B------:R-:W-:Y:S01]  /*76f0*/  FFMA R23, R41, R40, R23 ;  /* 0x0000002829177223 */ /* 0x000fe20000000017 */
[----:B------:R-:W-:Y:S01]  /*7700*/  LOP3.LUT R40, R66, 0xffff0000, RZ, 0xc0, !PT ;  /* 0xffff000042287812 */ /* 0x000fe200078ec0ff */
[C---:B------:R-:W-:Y:S01]  /*7710*/  FMUL R20, R38.reuse, R24 ;  /* 0x0000001826147220 */ /* 0x040fe20000400000 */
[----:B------:R-:W-:Y:S01]  /*7720*/  LOP3.LUT R42, R67, 0xffff0000, RZ, 0xc0, !PT ;  /* 0xffff0000432a7812 */ /* 0x000fe200078ec0ff */
[C---:B------:R-:W-:Y:S01]  /*7730*/  FMUL R21, R38.reuse, R25 ;  /* 0x0000001926157220 */ /* 0x040fe20000400000 */
[----:B------:R-:W-:Y:S01]  /*7740*/  F2FP.BF16.F32.PACK_AB R104, R17, R16 ;  /* 0x000000101168723e */ /* 0x000fe200000010ff */
[C---:B------:R-:W-:Y:S01]  /*7750*/  FMUL R22, R38.reuse, R26 ;  /* 0x0000001a26167220 */ /* 0x040fe20000400000 */
[----:B------:R-:W-:Y:S01]  /*7760*/  FMUL R27, R38, R27 ;  /* 0x0000001b261b7220 */ /* 0x000fe20000400000 */
[C---:B------:R-:W-:Y:S01]  /*7770*/  FFMA R20, R41.reuse, R43, R20 ;  /* 0x0000002b29147223 */ /* 0x040fe20000000014 */
[C---:B------:R-:W-:Y:S01]  /*7780*/  FFMA R21, R41.reuse, R40, R21 ;  /* 0x0000002829157223 */ /* 0x040fe20000000015 */
[C---:B------:R-:W-:Y:S01]  /*7790*/  FFMA R22, R41.reuse, R45, R22 ;  /* 0x0000002d29167223 */ /* 0x040fe20000000016 */
[----:B------:R-:W-:Y:S01]  /*77a0*/  FFMA R27, R41, R42, R27 ;  /* 0x0000002a291b7223 */ /* 0x000fe2000000001b */
[----:B------:R-:W-:Y:S01]  /*77b0*/  SHF.L.U32 R40, R72, 0x10, RZ ;  /* 0x0000001048287819 */ /* 0x000fe200000006ff */
[----:B------:R-:W-:Y:S01]  /*77c0*/  FMUL R24, R38, R28 ;  /* 0x0000001c26187220 */ /* 0x000fe20000400000 */
[----:B------:R-:W-:Y:S01]  /*77d0*/  LOP3.LUT R42, R72, 0xffff0000, RZ, 0xc0, !PT ;  /* 0xffff0000482a7812 */ /* 0x000fe200078ec0ff */
[C---:B------:R-:W-:Y:S01]  /*77e0*/  FMUL R25, R38.reuse, R29 ;  /* 0x0000001d26197220 */ /* 0x040fe20000400000 */
[----:B------:R-:W-:Y:S01]  /*77f0*/  SHF.L.U32 R43, R73, 0x10, RZ ;  /* 0x00000010492b7819 */ /* 0x000fe200000006ff */
[C---:B------:R-:W-:Y:S01]  /*7800*/  FMUL R26, R38.reuse, R30 ;  /* 0x0000001e261a7220 */ /* 0x040fe20000400000 */
[C---:B------:R-:W-:Y:S01]  /*7810*/  FFMA R24, R41.reuse, R40, R24 ;  /* 0x0000002829187223 */ /* 0x040fe20000000018 */
[----:B------:R-:W-:Y:S01]  /*7820*/  FFMA R25, R41, R42, R25 ;  /* 0x0000002a29197223 */ /* 0x000fe20000000019 */
[----:B------:R-:W-:Y:S01]  /*7830*/  LOP3.LUT R40, R73, 0xffff0000, RZ, 0xc0, !PT ;  /* 0xffff000049287812 */ /* 0x000fe200078ec0ff */
[----:B------:R-:W-:Y:S01]  /*7840*/  FFMA R26, R41, R43, R26 ;  /* 0x0000002b291a7223 */ /* 0x000fe2000000001a */
[----:B------:R-:W-:Y:S01]  /*7850*/  FMUL R31, R38, R31 ;  /* 0x0000001f261f7220 */ /* 0x000fe20000400000 */
[----:B------:R-:W-:Y:S01]  /*7860*/  SHF.L.U32 R43, R74, 0x10, RZ ;  /* 0x000000104a2b7819 */ /* 0x000fe200000006ff */
[----:B------:R-:W-:Y:S01]  /*7870*/  FMUL R28, R38, R32 ;  /* 0x00000020261c7220 */ /* 0x000fe20000400000 */
[----:B------:R-:W-:Y:S01]  /*7880*/  LOP3.LUT R42, R74, 0xffff0000, RZ, 0xc0, !PT ;  /* 0xffff00004a2a7812 */ /* 0x000fe200078ec0ff */
[C---:B------:R-:W-:Y:S01]  /*7890*/  FMUL R29, R38.reuse, R33 ;  /* 0x00000021261d7220 */ /* 0x040fe20000400000 */
[----:B------:R-:W-:Y:S01]  /*78a0*/  SHF.L.U32 R45, R75, 0x10, RZ ;  /* 0x000000104b2d7819 */ /* 0x000fe200000006ff */
[C---:B------:R-:W-:Y:S01]  /*78b0*/  FMUL R30, R38.reuse, R34 ;  /* 0x00000022261e7220 */ /* 0x040fe20000400000 */
[----:B------:R-:W-:Y:S01]  /*78c0*/  FFMA R31, R41, R40, R31 ;  /* 0x00000028291f7223 */ /* 0x000fe2000000001f */
[----:B------:R-:W-:Y:S01]  /*78d0*/  FMUL R35, R38, R35 ;  /* 0x0000002326237220 */ /* 0x000fe20000400000 */
[----:B------:R-:W-:Y:S01]  /*78e0*/  F2FP.BF16.F32.PACK_AB R105, R23, R18 ;  /* 0x000000121769723e */ /* 0x000fe200000010ff */
[----:B------:R-:W-:Y:S01]  /*78f0*/  FFMA R28, R41, R43, R28 ;  /* 0x0000002b291c7223 */ /* 0x000fe2000000001c */
[----:B------:R-:W-:Y:S01]  /*7900*/  F2FP.BF16.F32.PACK_AB R106, R21, R20 ;  /* 0x00000014156a723e */ /* 0x000fe200000010ff */
[----:B------:R-:W-:Y:S01]  /*7910*/  FFMA R29, R41, R42, R29 ;  /* 0x0000002a291d7223 */ /* 0x000fe2000000001d */
[----:B------:R-:W-:Y:S01]  /*7920*/  F2FP.BF16.F32.PACK_AB R107, R27, R22 ;  /* 0x000000161b6b723e */ /* 0x000fe200000010ff */
[C---:B------:R-:W-:Y:S01]  /*7930*/  FFMA R30, R41.reuse, R45, R30 ;  /* 0x0000002d291e7223 */ /* 0x040fe2000000001e */
[----:B------:R-:W-:Y:S01]  /*7940*/  FFMA R35, R41, R44, R35 ;  /* 0x0000002c29237223 */ /* 0x000fe20000000023 */
[----:B------:R-:W-:Y:S02]  /*7950*/  F2FP.BF16.F32.PACK_AB R108, R25, R24 ;  /* 0x00000018196c723e */ /* 0x000fe400000010ff */
[----:B------:R1:W-:Y:S01]  /*7960*/  STS.128 [R95+0x20], R104 ;  /* 0x000020685f007388 */ /* 0x0003e20000000c00 */
[----:B------:R-:W-:Y:S02]  /*7970*/  F2FP.BF16.F32.PACK_AB R109, R31, R26 ;  /* 0x0000001a1f6d723e */ /* 0x000fe400000010ff */
[----:B------:R-:W-:Y:S02]  /*7980*/  F2FP.BF16.F32.PACK_AB R110, R29, R28 ;  /* 0x0000001c1d6e723e */ /* 0x000fe400000010ff */
[----:B------:R-:W-:Y:S05]  /*7990*/  F2FP.BF16.F32.PACK_AB R111, R35, R30 ;  /* 0x0000001e236f723e */ /* 0x000fea00000010ff */
[----:B------:R1:W-:Y:S01]  /*79a0*/  STS.128 [R91+0x30], R108 ;  /* 0x0000306c5b007388 */ /* 0x0003e20000000c00 */
[----:B------:R-:W-:Y:S01]  /*79b0*/  @!PT LDS RZ, [RZ] ;  /* 0x00000000fffff984 */ /* 0x000fe20000000800 */
[----:B------:R-:W-:Y:S01]  /*79c0*/  @!PT LDS RZ, [RZ] ;  /* 0x00000000fffff984 */ /* 0x000fe20000000800 */
[----:B------:R-:W-:Y:S01]  /*79d0*/  @!PT LDS RZ, [RZ] ;  /* 0x00000000fffff984 */ /* 0x000fe20000000800 */
[----:B------:R-:W-:Y:S01]  /*79e0*/  @!PT LDS RZ, [RZ] ;  /* 0x00000000fffff984 */ /* 0x000fe20000000800 */
[----:B------:R3:W-:Y:S07]  /*79f0*/  MEMBAR.ALL.CTA ;  /* 0x0000000000007992 */ /* 0x0007ee0000008000 */
[----:B---3--:R-:W3:Y:S02]  /*7a00*/  FENCE.VIEW.ASYNC.S ;  /* 0x00000000000073c6 */ /* 0x008ee40000000000 */
[----:B---3--:R-:W-:Y:S06]  /*7a10*/  BAR.SYNC.DEFER_BLOCKING 0x1, 0x80 ;  /* 0x0042000000007b1d */ /* 0x008fec0000010000 */
[----:B------:R-:W-:Y:S05]  /*7a20*/  @P0 BRA `(.L_x_121) ;  /* 0x0000000000280947 */ /* 0x000fea0003800000 */
[----:B------:R-:W3:Y:S01]  /*7a30*/  LDCU.64 UR6, c[0x0][0x348] ;  /* 0x00006900ff0677ac */ /* 0x000ee20008000a00 */
[----:B------:R-:W-:Y:S01]  /*7a40*/  UIADD3 UR4, UPT, UPT, UR44, 0x200, URZ ;  /* 0x000002002c047890 */ /* 0x000fe2000fffe0ff */
[----:B------:R-:W-:Y:S05]  /*7a50*/  UMOV UR51, UR36 ;  /* 0x0000002400337c82 */ /* 0x000fea0008000000 */
[----:B------:R-:W-:Y:S04]  /*7a60*/  MOV R88, UR4 ;  /* 0x0000000400587c02 */ /* 0x000fe80008000f00 */
[----:B------:R-:W-:Y:S01]  /*7a70*/  R2UR UR48, R88 ;  /* 0x00000000583072ca */ /* 0x000fe200000e0000 */
[----:B---3--:R-:W-:Y:S04]  /*7a80*/  UIADD3 UR4, UP0, UPT, UR6, 0xa80, URZ ;  /* 0x00000a8006047890 */ /* 0x008fe8000ff1e0ff */
[----:B------:R-:W-:Y:S09]  /*7a90*/  UIADD3.X UR5, UPT, UPT, URZ, UR7, URZ, UP0, !UPT ;  /* 0x00000007ff057290 */ /* 0x000ff200087fe4ff */
[----:B------:R3:W-:Y:S01]  /*7aa0*/  UTMASTG.3D [UR48], [UR4] ;  /* 0x00000030040073b5 */ /* 0x0007e20008010000 */
[----:B------:R0:W-:Y:S01]  /*7ab0*/  UTMACMDFLUSH ;  /* 0x00000000000079b7 */ /* 0x0001e20000000000 */
[----:B---3--:R-:W-:Y:S04]  /*7ac0*/  DEPBAR.LE SB0, 0x1 ;  /* 0x000080400000791a */ /* 0x008fe80000000000 */
.L_x_121:
[----:B------:R-:W-:Y:S05]  /*7ad0*/  BSYNC.RECONVERGENT B0 ;  /* 0x0000000000007941 */ /* 0x000fea0003800200 */
.L_x_120:
[----:B------:R-:W-:Y:S01]  /*7ae0*/  BAR.SYNC.DEFER_BLOCKING 0x1, 0x80 ;  /* 0x0042000000007b1d */ /* 0x000fe20000010000 */
[----:B------:R-:W-:Y:S01]  /*7af0*/  ISETP.NE.AND P1, PT, R100, RZ, PT ;  /* 0x000000ff6400720c */ /* 0x000fe20003f25270 */
[----:B------:R-:W-:Y:S01]  /*7b00*/  UISETP.NE.AND UP0, UPT, UR47, URZ, UPT ;  /* 0x000000ff2f00728c */ /* 0x000fe2000bf05270 */
[----:B------:R-:W-:Y:S11]  /*7b10*/  LEA R3, R46, UR44, 0x3 ;  /* 0x0000002c2e037c11 */ /* 0x000ff6000f8e18ff */
[----:B------:R-:W-:Y:S01]  /*7b20*/  @P1 SHF.L.U32 R2, R94, 0x1f, RZ ;  /* 0x0000001f5e021819 */ /* 0x000fe200000006ff */
[----:B------:R-:W-:Y:S06]  /*7b30*/  BRA.U !UP0, `(.L_x_122) ;  /* 0x0000000108247547 */ /* 0x000fec000b800000 */
[----:B------:R-:W-:Y:S01]  /*7b40*/  IMAD.U32 R5, RZ, RZ, UR46 ;  /* 0x0000002eff057e24 */ /* 0x000fe2000f8e00ff */
[----:B------:R-:W-:Y:S01]  /*7b50*/  MOV R0, UR60 ;  /* 0x0000003c00007c02 */ /* 0x000fe20008000f00 */
[----:B------:R-:W-:Y:S03]  /*7b60*/  UIADD3 UR4, UPT, UPT, UR46, 0x1, URZ ;  /* 0x000000012e047890 */ /* 0x000fe6000fffe0ff */
[----:B------:R-:W-:Y:S01]  /*7b70*/  @P1 LEA R5, R5, UR44, 0x3 ;  /* 0x0000002c05051c11 */ /* 0x000fe2000f8e18ff */
[----:B------:R-:W-:Y:S04]  /*7b80*/  UISETP.NE.AND UP0, UPT, UR4, 0x4, UPT ;  /* 0x000000040400788c */ /* 0x000fe8000bf05270 */
[----:B------:R-:W-:Y:S01]  /*7b90*/  @P1 VIADD R5, R5, 0x80 ;  /* 0x0000008005051836 */ /* 0x000fe20000000000 */
[----:B------:R-:W-:Y:S04]  /*7ba0*/  USEL UR46, UR4, URZ, UP0 ;  /* 0x000000ff042e7287 */ /* 0x000fe80008000000 */
[----:B------:R-:W-:Y:S04]  /*7bb0*/  @P1 PRMT R0, R0, 0x654, R5 ;  /* 0x0000065400001816 */ /* 0x000fe80000000005 */
[----:B------:R3:W-:Y:S04]  /*7bc0*/  @P1 SYNCS.ARRIVE.TRANS64.RED.A1T0 RZ, [R0+URZ], RZ ;  /* 0x000000ff00ff19a7 */ /* 0x0007e800081004ff */
.L_x_122:
[----:B------:R-:W4:Y:S01]  /*7bd0*/  @P1 SYNCS.PHASECHK.TRANS64.TRYWAIT P0, [R3+URZ+0x60], R2 ;  /* 0x00006002030015a7 */ /* 0x000f2200080011ff */
[----:B------:R-:W-:Y:S01]  /*7be0*/  BSSY B1, `(.L_x_123) ;  /* 0x0000016000017945 */ /* 0x000fe20003800000 */
[----:B----4-:R-:W-:Y:S03]  /*7bf0*/  @P1 SEL R47, RZ, 0x1, !P0 ;  /* 0x00000001ff2f1807 */ /* 0x010fe60004000000 */
[----:B------:R-:W-:Y:S05]  /*7c00*/  @!P1 BRA `(.L_x_124) ;  /* 0x00000000004c9947 */ /* 0x000fea0003800000 */
[----:B------:R-:W-:Y:S01]  /*7c10*/  ISETP.NE.AND P0, PT, R47, RZ, PT ;  /* 0x000000ff2f00720c */ /* 0x000fe20003f05270 */
[----:B------:R-:W-:Y:S01]  /*7c20*/  BSSY B0, `(.L_x_125) ;  /* 0x000000b000007945 */ /* 0x000fe20003800000 */
[----:B------:R-:W-:Y:S11]  /*7c30*/  ISETP.NE.AND P1, PT, R60, RZ, PT ;  /* 0x000000ff3c00720c */ /* 0x000ff60003f25270 */
[----:B------:R-:W-:Y:S02]  /*7c40*/  @!UPT UIADD3 URZ, UPT, UPT, URZ, URZ, URZ ;  /* 0x000000fffffff290 */ /* 0x000fe4000fffe0ff */
[C---:B------:R-:W-:Y:S01]  /*7c50*/  @P1 IMAD R6, R46.reuse, 0x2000, R97 ;  /* 0x000020002e061824 */ /* 0x040fe200078e0261 */
[C---:B------:R-:W-:Y:S01]  /*7c60*/  @P1 LEA R4, R46.reuse, R95, 0xd ;  /* 0x0000005f2e041211 */ /* 0x040fe200078e68ff */
[C---:B------:R-:W-:Y:S02]  /*7c70*/  @P1 IMAD R5, R46.reuse, 0x2000, R96 ;  /* 0x000020002e051824 */ /* 0x040fe400078e0260 */
[----:B------:R-:W-:Y:S01]  /*7c80*/  @P1 IMAD R2, R46, 0x2000, R91 ;  /* 0x000020002e021824 */ /* 0x000fe200078e025b */
[----:B------:R-:W-:Y:S06]  /*7c90*/  @P0 BRA `(.L_x_126) ;  /* 0x00000000000c0947 */ /* 0x000fec0003800000 */
[----:B---3--:R-:W-:Y:S04]  /*7ca0*/  SHF.L.U32 R0, R94, 0x1f, RZ ;  /* 0x0000001f5e007819 */ /* 0x008fe800000006ff */
[----:B------:R-:W3:Y:S02]  /*7cb0*/  SYNCS.PHASECHK.TRANS64.TRYWAIT P0, [R3+URZ+0x60], R0 ;  /* 0x00006000030075a7 */ /* 0x000ee400080011ff */
[----:B---3--:R-:W-:Y:S05]  /*7cc0*/  @!P0 BRA `(.L_x_127) ;  /* 0x0000003000d08947 */ /* 0x008fea0003800000 */
.L_x_126:
[----:B------:R-:W-:Y:S05]  /*7cd0*/  BSYNC B0 ;  /* 0x0000000000007941 */ /* 0x000fea0003800000 */
.L_x_125:
[----:B------:R-:W-:Y:S02]  /*7ce0*/  ISETP.NE.AND P0, PT, R60, RZ, PT ;  /* 0x000000ff3c00720c */ /* 0x000fe40003f05270 */
[----:B------:R-:W-:Y:S11]  /*7cf0*/  IADD3 R46, PT, PT, R46, 0x1, RZ ;  /* 0x000000012e2e7810 */ /* 0x000ff60007ffe0ff */
[----:B------:R4:W1:Y:S04]  /*7d00*/  @P0 LDS.128 R48, [R6] ;  /* 0x0000000006300984 */ /* 0x0008680000000c00 */
[----:B------:R4:W1:Y:S04]  /*7d10*/  @P0 LDS.128 R56, [R5+0x10] ;  /* 0x0000100005380984 */ /* 0x0008680000000c00 */
[----:B------:R4:W1:Y:S04]  /*7d20*/  @P0 LDS.128 R64, [R4+0x20] ;  /* 0x0000200004400984 */ /* 0x0008680000000c00 */
[----:B------:R4:W1:Y:S02]  /*7d30*/  @P0 LDS.128 R72, [R2+0x30] ;  /* 0x0000300002480984 */ /* 0x0008640000000c00 */
.L_x_124:
[----:B------:R-:W-:Y:S05]  /*7d40*/  BSYNC B1 ;  /* 0x0000000000017941 */ /* 0x000fea0003800000 */
.L_x_123:
[----:B---3--:R-:W-:Y:S05]  /*7d50*/  VIADD R0, R39, 0x20 ;  /* 0x0000002027007836 */ /* 0x008fea0000000000 */
[----:B------:R-:W-:Y:S04]  /*7d60*/  SHF.R.U32.HI R0, RZ, 0x15, R0 ;  /* 0x00000015ff007819 */ /* 0x000fe80000011600 */
[----:B------:R-:W-:Y:S11]  /*7d70*/  LOP3.LUT P0, RZ, R0, 0x3, R85, 0x48, !PT ;  /* 0x0000000300ff7812 */ /* 0x000ff60007804855 */
[----:B------:R-:W-:Y:S02]  /*7d80*/  @!UPT UIADD3 URZ, UPT, UPT, URZ, URZ, URZ ;  /* 0x000000fffffff290 */ /* 0x000fe4000fffe0ff */
[----:B------:R-:W-:Y:S05]  /*7d90*/  @!P0 BRA `(.L_x_128) ;  /* 0x0000000000408947 */ /* 0x000fea0003800000 */
[----:B------:R-:W3:Y:S01]  /*7da0*/  LDCU.64 UR8, c[0x4][0x70] ;  /* 0x01000e00ff0877ac */ /* 0x000ee20008000a00 */
[----:B------:R-:W-:Y:S01]  /*7db0*/  MOV R3, 0x0 ;  /* 0x0000000000037802 */ /* 0x000fe20000000f00 */
[----:B------:R-:W-:Y:S02]  /*7dc0*/  HFMA2 R12, -RZ, RZ, 0, 5.9604644775390625e-08 ;  /* 0x00000001ff0c7431 */ /* 0x000fe400000001ff */
[----:B------:R-:W-:Y:S02]  /*7dd0*/  IMAD.MOV.U32 R8, RZ, RZ, 0x192 ;  /* 0x00000192ff087424 */ /* 0x000fe400078e00ff */
[----:B------:R-:W-:Y:S01]  /*7de0*/  IMAD.MOV.U32 R13, RZ, RZ, RZ ;  /* 0x000000ffff0d7224 */ /* 0x000fe200078e00ff */
[----:B------:R-:W5:Y:S01]  /*7df0*/  LDCU.64 UR6, c[0x4][0x78] ;  /* 0x01000f00ff0677ac */ /* 0x000f620008000a00 */
[----:B----4-:R-:W4:Y:S01]  /*7e00*/  LDC.64 R2, c[0x4][R3] ;  /* 0x0100000003027b82 */ /* 0x010f220000000a00 */
        /* <DEDUP_REMOVED lines=9> */
.L_x_128:
[C---:B-1----:R-:W-:Y:S01]  /*7ea0*/  SHF.L.U32 R40, R48.reuse, 0x10, RZ ;  /* 0x0000001030287819 */ /* 0x042fe200000006ff */
[----:B------:R-:W-:Y:S05]  /*7eb0*/  WARPSYNC.ALL ;  /* 0x0000000000007948 */ /* 0x000fea0003800000 */
[----:B------:R-:W-:Y:S01]  /*7ec0*/  R2UR UR4, R39 ;  /* 0x00000000270472ca */ /* 0x000fe200000e0000 */
[----:B------:R-:W-:Y:S01]  /*7ed0*/  BSSY.RECONVERGENT B0, `(.L_x_129) ;  /* 0x0000090000007945 */ /* 0x000fe20003800200 */
[----:B------:R-:W-:Y:S02]  /*7ee0*/  LOP3.LUT R43, R48, 0xffff0000, RZ, 0xc0, !PT ;  /* 0xffff0000302b7812 */ /* 0x000fe400078ec0ff */
[----:B------:R-:W-:Y:S02]  /*7ef0*/  LOP3.LUT R42, R49, 0xffff0000, RZ, 0xc0, !PT ;  /* 0xffff0000312a7812 */ /* 0x000fe400078ec0ff */
[----:B------:R-:W-:Y:S02]  /*7f00*/  SHF.L.U32 R45, R51, 0x10, RZ ;  /* 0x00000010332d7819 */ /* 0x000fe400000006ff */
[----:B------:R-:W-:Y:S02]  /*7f10*/  ISETP.NE.AND P6, PT, R100, RZ, PT ;  /* 0x000000ff6400720c */ /* 0x000fe40003fc5270 */
[----:B------:R-:W-:Y:S02]  /*7f20*/  MOV R52, UR46 ;  /* 0x0000002e00347c02 */ /* 0x000fe40008000f00 */
[----:B------:R-:W-:Y:S01]  /*7f30*/  MOV R61, UR60 ;  /* 0x0000003c003d7c02 */ /* 0x000fe20008000f00 */
[----:B----4-:R-:W1:Y:S01]  /*7f40*/  LDTM.x32 R4, tmem[UR4+0x20] ;  /* 0x00002004000479ee */ /* 0x010e6200082c0000 */
[----:B------:R-:W-:Y:S02]  /*7f50*/  LOP3.LUT R44, R75, 0xffff0000, RZ, 0xc0, !PT ;  /* 0xffff00004b2c7812 */ /* 0x000fe400078ec0ff */
[----:B------:R-:W-:Y:S02]  /*7f60*/  ISETP.NE.AND P0, PT, R99, RZ, PT ;  /* 0x000000ff6300720c */ /* 0x000fe40003f05270 */
[----:B------:R-:W-:Y:S03]  /*7f70*/  LEA R62, R46, UR44, 0x3 ;  /* 0x0000002c2e3e7c11 */ /* 0x000fe6000f8e18ff */
[----:B------:R-:W-:Y:S02]  /*7f80*/  @P6 LEA R52, R52, UR44, 0x3 ;  /* 0x0000002c34346c11 */ /* 0x000fe4000f8e18ff */
[----:B------:R-:W-:Y:S02]  /*7f90*/  @P6 SHF.L.U32 R63, R94, 0x1f, RZ ;  /* 0x0000001f5e3f6819 */ /* 0x000fe400000006ff */
[----:B------:R-:W-:Y:S04]  /*7fa0*/  @P6 IADD3 R52, PT, PT, R52, 0x80, RZ ;  /* 0x0000008034346810 */ /* 0x000fe80007ffe0ff */
[----:B------:R-:W-:Y:S01]  /*7fb0*/  @P6 PRMT R61, R61, 0x654, R52 ;  /* 0x000006543d3d6816 */ /* 0x000fe20000000034 */
[C---:B-1----:R-:W-:Y:S01]  /*7fc0*/  FMUL R0, R38.reuse, R4 ;  /* 0x0000000426007220 */ /* 0x042fe20000400000 */
[C---:B------:R-:W-:Y:S01]  /*7fd0*/  FMUL R2, R38.reuse, R5 ;  /* 0x0000000526027220 */ /* 0x040fe20000400000 */
[C---:B------:R-:W-:Y:S01]  /*7fe0*/  FMUL R3, R38.reuse, R6 ;  /* 0x0000000626037220 */ /* 0x040fe20000400000 */
[----:B------:R-:W-:Y:S01]  /*7ff0*/  FMUL R7, R38, R7 ;  /* 0x0000000726077220 */ /* 0x000fe20000400000 */
[----:B------:R-:W-:Y:S01]  /*8000*/  FFMA R0, R41, R40, R0 ;  /* 0x0000002829007223 */ /* 0x000fe20000000000 */
[----:B------:R-:W-:Y:S01]  /*8010*/  SHF.L.U32 R40, R49, 0x10, RZ ;  /* 0x0000001031287819 */ /* 0x000fe200000006ff */
[C---:B------:R-:W-:Y:S01]  /*8020*/  FFMA R2, R41.reuse, R43, R2 ;  /* 0x0000002b29027223 */ /* 0x040fe20000000002 */
[----:B------:R-:W-:Y:S01]  /*8030*/  SHF.L.U32 R43, R50, 0x10, RZ ;  /* 0x00000010322b7819 */ /* 0x000fe200000006ff */
[C---:B------:R-:W-:Y:S01]  /*8040*/  FMUL R4, R38.reuse, R8 ;  /* 0x0000000826047220 */ /* 0x040fe20000400000 */
[----:B------:R-:W-:Y:S01]  /*8050*/  FMUL R5, R38, R9 ;  /* 0x0000000926057220 */ /* 0x000fe20000400000 */
[C---:B------:R-:W-:Y:S01]  /*8060*/  FFMA R3, R41.reuse, R40, R3 ;  /* 0x0000002829037223 */ /* 0x040fe20000000003 */
[----:B------:R-:W-:Y:S01]  /*8070*/  LOP3.LUT R40, R50, 0xffff0000, RZ, 0xc0, !PT ;  /* 0xffff000032287812 */ /* 0x000fe200078ec0ff */
[----:B------:R-:W-:Y:S01]  /*8080*/  FFMA R7, R41, R42, R7 ;  /* 0x0000002a29077223 */ /* 0x000fe20000000007 */
[----:B------:R-:W-:Y:S01]  /*8090*/  LOP3.LUT R42, R51, 0xffff0000, RZ, 0xc0, !PT ;  /* 0xffff0000332a7812 */ /* 0x000fe200078ec0ff */
[----:B------:R-:W-:Y:S01]  /*80a0*/  FMUL R6, R38, R10 ;  /* 0x0000000a26067220 */ /* 0x000fe20000400000 */
[----:B------:R-:W-:Y:S01]  /*80b0*/  F2FP.BF16.F32.PACK_AB R52, R2, R0 ;  /* 0x000000000234723e */ /* 0x000fe200000010ff */
[----:B------:R-:W-:Y:S01]  /*80c0*/  FMUL R11, R38, R11 ;  /* 0x0000000b260b7220 */ /* 0x000fe20000400000 */
[----:B------:R-:W-:Y:S01]  /*80d0*/  F2FP.BF16.F32.PACK_AB R53, R7, R3 ;  /* 0x000000030735723e */ /* 0x000fe200000010ff */
        /* <DEDUP_REMOVED lines=20> */
[C---:B------:R-:W-:Y:S01]  /*8220*/  FMUL R12, R38.reuse, R16 ;  /* 0x00000010260c7220 */ /* 0x040fe20000400000 */
        /* <DEDUP_REMOVED lines=13> */
[----:B------:R1:W-:Y:S01]  /*8300*/  STS.128 [R97+0x2000], R52 ;  /* 0x0020003461007388 */ /* 0x0003e20000000c00 */
[----:B------:R-:W-:Y:S01]  /*8310*/  F2FP.BF16.F32.PACK_AB R70, R13, R12 ;  /* 0x0000000c0d46723e */ /* 0x000fe200000010ff */
[----:B------:R-:W-:Y:S01]  /*8320*/  FFMA R19, R41, R40, R19 ;  /* 0x0000002829137223 */ /* 0x000fe20000000013 */
[----:B------:R-:W-:Y:S01]  /*8330*/  LOP3.LUT R40, R64, 0xffff0000, RZ, 0xc0, !PT ;  /* 0xffff000040287812 */ /* 0x000fe200078ec0ff */
[C---:B------:R-:W-:Y:S01]  /*8340*/  FMUL R16, R38.reuse, R20 ;  /* 0x0000001426107220 */ /* 0x040fe20000400000 */
[C---:B------:R-:W-:Y:S01]  /*8350*/  FMUL R17, R38.reuse, R21 ;  /* 0x0000001526117220 */ /* 0x040fe20000400000 */
[C---:B------:R-:W-:Y:S01]  /*8360*/  FMUL R18, R38.reuse, R22 ;  /* 0x0000001626127220 */ /* 0x040fe20000400000 */
[----:B------:R-:W-:Y:S01]  /*8370*/  F2FP.BF16.F32.PACK_AB R71, R19, R14 ;  /* 0x0000000e1347723e */ /* 0x000fe200000010ff */
[----:B------:R-:W-:Y:S01]  /*8380*/  FMUL R23, R38, R23 ;  /* 0x0000001726177220 */ /* 0x000fe20000400000 */
[----:B------:R-:W-:Y:S01]  /*8390*/  FFMA R16, R41, R43, R16 ;  /* 0x0000002b29107223 */ /* 0x000fe20000000010 */
[----:B------:R-:W-:Y:S01]  /*83a0*/  SHF.L.U32 R43, R67, 0x10, RZ ;  /* 0x00000010432b7819 */ /* 0x000fe200000006ff */
[C---:B------:R-:W-:Y:S01]  /*83b0*/  FFMA R17, R41.reuse, R40, R17 ;  /* 0x0000002829117223 */ /* 0x040fe20000000011 */
[----:B------:R1:W-:Y:S01]  /*83c0*/  STS.128 [R96+0x2010], R68 ;  /* 0x0020104460007388 */ /* 0x0003e20000000c00 */
        /* <DEDUP_REMOVED lines=8> */
[C---:B------:R-:W-:Y:S01]  /*8450*/  FMUL R22, R38.reuse, R26 ;  /* 0x0000001a26167220 */ /* 0x040fe20000400000 */
[----:B------:R-:W-:Y:S01]  /*8460*/  FFMA R20, R41, R40, R20 ;  /* 0x0000002829147223 */ /* 0x000fe20000000014 */
[----:B------:R-:W-:Y:S01]  /*8470*/  LOP3.LUT R40, R67, 0xffff0000, RZ, 0xc0, !PT ;  /* 0xffff000043287812 */ /* 0x000fe200078ec0ff */
[C---:B------:R-:W-:Y:S01]  /*8480*/  FFMA R21, R41.reuse, R42, R21 ;  /* 0x0000002a29157223 */ /* 0x040fe20000000015 */
[C---:B------:R-:W-:Y:S01]  /*8490*/  FFMA R22, R41.reuse, R43, R22 ;  /* 0x0000002b29167223 */ /* 0x040fe20000000016 */
[----:B------:R-:W-:Y:S01]  /*84a0*/  FMUL R27, R38, R27 ;  /* 0x0000001b261b7220 */ /* 0x000fe20000400000 */
[----:B------:R-:W-:Y:S01]  /*84b0*/  SHF.L.U32 R43, R72, 0x10, RZ ;  /* 0x00000010482b7819 */ /* 0x000fe200000006ff */
[----:B------:R-:W-:Y:S01]  /*84c0*/  FMUL R24, R38, R28 ;  /* 0x0000001c26187220 */ /* 0x000fe20000400000 */
[----:B------:R-:W-:Y:S01]  /*84d0*/  LOP3.LUT R42, R72, 0xffff0000, RZ, 0xc0, !PT ;  /* 0xffff0000482a7812 */ /* 0x000fe200078ec0ff */
[C---:B------:R-:W-:Y:S01]  /*84e0*/  FMUL R25, R38.reuse, R29 ;  /* 0x0000001d26197220 */ /* 0x040fe20000400000 */
[C---:B------:R-:W-:Y:S01]  /*84f0*/  FMUL R26, R38.reuse, R30 ;  /* 0x0000001e261a7220 */ /* 0x040fe20000400000 */
[C---:B------:R-:W-:Y:S01]  /*8500*/  FFMA R27, R41.reuse, R40, R27 ;  /* 0x00000028291b7223 */ /* 0x040fe2000000001b */
[----:B------:R-:W-:Y:S01]  /*8510*/  FFMA R24, R41, R43, R24 ;  /* 0x0000002b29187223 */ /* 0x000fe20000000018 */
[----:B------:R-:W-:Y:S01]  /*8520*/  LOP3.LUT R40, R73, 0xffff0000, RZ, 0xc0, !PT ;  /* 0xffff000049287812 */ /* 0x000fe200078ec0ff */
[C---:B------:R-:W-:Y:S01]  /*8530*/  FFMA R25, R41.reuse, R42, R25 ;  /* 0x0000002a29197223 */ /* 0x040fe20000000019 */
[----:B------:R-:W-:Y:S01]  /*8540*/  FMUL R31, R38, R31 ;  /* 0x0000001f261f7220 */ /* 0x000fe20000400000 */
[----:B------:R-:W-:Y:S01]  /*8550*/  SHF.L.U32 R43, R74, 0x10, RZ ;  /* 0x000000104a2b7819 */ /* 0x000fe200000006ff */
[----:B------:R-:W-:Y:S01]  /*8560*/  FFMA R26, R41, R45, R26 ;  /* 0x0000002d291a7223 */ /* 0x000fe2000000001a */
        /* <DEDUP_REMOVED lines=29> */
[----:B------:R-:W-:Y:S02]  /*8740*/  UIADD3 UR9, UPT, UPT, UR49, 0x20, URZ ;  /* 0x0000002031097890 */ /* 0x000fe4000fffe0ff */
[----:B------:R-:W-:Y:S01]  /*8750*/  UIADD3 UR8, UPT, UPT, UR44, 0x2200, URZ ;  /* 0x000022002c087890 */ /* 0x000fe2000fffe0ff */
[----:B------:R-:W-:Y:S01]  /*8760*/  UMOV UR10, UR50 ;  /* 0x00000032000a7c82 */ /* 0x000fe20008000000 */
[----:B------:R-:W-:Y:S01]  /*8770*/  UMOV UR11, UR36 ;  /* 0x00000024000b7c82 */ /* 0x000fe20008000000 */
[----:B---3--:R-:W-:Y:S04]  /*8780*/  UIADD3 UR4, UP0, UPT, UR6, 0xa80, URZ ;  /* 0x00000a8006047890 */ /* 0x008fe8000ff1e0ff */
[----:B------:R-:W-:Y:S09]  /*8790*/  UIADD3.X UR5, UPT, UPT, URZ, UR7, URZ, UP0, !UPT ;  /* 0x00000007ff057290 */ /* 0x000ff200087fe4ff */
[----:B------:R3:W-:Y:S01]  /*87a0*/  UTMASTG.3D [UR8], [UR4] ;  /* 0x00000008040073b5 */ /* 0x0007e20008010000 */
[----:B------:R0:W-:Y:S01]  /*87b0*/  UTMACMDFLUSH ;  /* 0x00000000000079b7 */ /* 0x0001e20000000000 */
[----:B---3--:R-:W-:Y:S04]  /*87c0*/  DEPBAR.LE SB0, 0x1 ;  /* 0x000080400000791a */ /* 0x008fe80000000000 */
.L_x_130:
[----:B------:R-:W-:Y:S05]  /*87d0*/  BSYNC.RECONVERGENT B0 ;  /* 0x0000000000007941 */ /* 0x000fea0003800200 */
.L_x_129:
[----:B------:R-:W-:Y:S01]  /*87e0*/  BAR.SYNC.DEFER_BLOCKING 0x1, 0x80 ;  /* 0x0042000000007b1d */ /* 0x000fe20000010000 */
[----:B------:R-:W-:Y:S04]  /*87f0*/  UIADD3 UR4, UPT, UPT, UR46, 0x1, URZ ;  /* 0x000000012e047890 */ /* 0x000fe8000fffe0ff */
[----:B------:R-:W-:Y:S04]  /*8800*/  UISETP.NE.AND UP0, UPT, UR4, 0x4, UPT ;  /* 0x000000040400788c */ /* 0x000fe8000bf05270 */
[----:B------:R-:W-:Y:S01]  /*8810*/  USEL UR45, UR4, URZ, UP0 ;  /* 0x000000ff042d7287 */ /* 0x000fe20008000000 */
[----:B------:R3:W-:Y:S01]  /*8820*/  @P6 SYNCS.ARRIVE.TRANS64.RED.A1T0 RZ, [R61+URZ], RZ ;  /* 0x000000ff3dff69a7 */ /* 0x0007e200081004ff */
[----:B------:R-:W-:Y:S01]  /*8830*/  BSSY B1, `(.L_x_131) ;  /* 0x0000017000017945 */ /* 0x000fe20003800000 */
[----:B------:R-:W4:Y:S02]  /*8840*/  @P6 SYNCS.PHASECHK.TRANS64.TRYWAIT P0, [R62+URZ+0x60], R63 ;  /* 0x0000603f3e0065a7 */ /* 0x000f2400080011ff */
[----:B----4-:R-:W-:Y:S01]  /*8850*/  @P6 SEL R47, RZ, 0x1, !P0 ;  /* 0x00000001ff2f6807 */ /* 0x010fe20004000000 */
[----:B---3--:R-:W-:Y:S06]  /*8860*/  @!P6 BRA `(.L_x_132) ;  /* 0x00000000004ce947 */ /* 0x008fec0003800000 */
        /* <DEDUP_REMOVED lines=9> */
[----:B------:R-:W-:Y:S04]  /*8900*/  SHF.L.U32 R5, R94, 0x1f, RZ ;  /* 0x0000001f5e057819 */ /* 0x000fe800000006ff */
[----:B------:R-:W3:Y:S02]  /*8910*/  SYNCS.PHASECHK.TRANS64.TRYWAIT P0, [R62+URZ+0x60], R5 ;  /* 0x000060053e0075a7 */ /* 0x000ee400080011ff */
[----:B---3--:R-:W-:Y:S05]  /*8920*/  @!P0 BRA `(.L_x_135) ;  /* 0x0000002400cc8947 */ /* 0x008fea0003800000 */
.L_x_134:
[----:B------:R-:W-:Y:S05]  /*8930*/  BSYNC B0 ;  /* 0x0000000000007941 */ /* 0x000fea0003800000 */
.L_x_133:
[----:B------:R-:W-:Y:S02]  /*8940*/  ISETP.NE.AND P0, PT, R60, RZ, PT ;  /* 0x000000ff3c00720c */ /* 0x000fe40003f05270 */
[----:B------:R-:W-:Y:S11]  /*8950*/  IADD3 R46, PT, PT, R46, 0x1, RZ ;  /* 0x000000012e2e7810 */ /* 0x000ff60007ffe0ff */
[----:B------:R4:W1:Y:S04]  /*8960*/  @P0 LDS.128 R48, [R4] ;  /* 0x0000000004300984 */ /* 0x0008680000000c00 */
[----:B------:R4:W1:Y:S04]  /*8970*/  @P0 LDS.128 R56, [R3+0x10] ;  /* 0x0000100003380984 */ /* 0x0008680000000c00 */
[----:B------:R4:W1:Y:S04]  /*8980*/  @P0 LDS.128 R64, [R2+0x20] ;  /* 0x0000200002400984 */ /* 0x0008680000000c00 */
[----:B------:R4:W1:Y:S02]  /*8990*/  @P0 LDS.128 R72, [R0+0x30] ;  /* 0x0000300000480984 */ /* 0x0008640000000c00 */
.L_x_132:
[----:B------:R-:W-:Y:S05]  /*89a0*/  BSYNC B1 ;  /* 0x0000000000017941 */ /* 0x000fea0003800000 */
.L_x_131:
[----:B----4-:R-:W-:Y:S05]  /*89b0*/  VIADD R0, R39, 0x40 ;  /* 0x0000004027007836 */ /* 0x010fea0000000000 */
        /* <DEDUP_REMOVED lines=9> */
[----:B------:R-:W4:Y:S01]  /*8a50*/  LDCU.64 UR6, c[0x4][0x78] ;  /* 0x01000f00ff0677ac */ /* 0x000f220008000a00 */
[----:B------:R-:W1:Y:S01]  /*8a60*/  LDC.64 R2, c[0x4][R3] ;  /* 0x0100000003027b82 */ /* 0x000e620000000a00 */
[----:B------:R-:W5:Y:S01]  /*8a70*/  LDCU.64 UR4, c[0x4][0x10] ;  /* 0x01000200ff0477ac */ /* 0x000f620008000a00 */
[----:B---3--:R-:W-:Y:S01]  /*8a80*/  MOV R5, UR9 ;  /* 0x0000000900057c02 */ /* 0x008fe20008000f00 */
[----:B------:R-:W-:Y:S01]  /*8a90*/  IMAD.U32 R4, RZ, RZ, UR8 ;  /* 0x00000008ff047e24 */ /* 0x000fe2000f8e00ff */
[----:B----4-:R-:W-:Y:S01]  /*8aa0*/  MOV R7, UR7 ;  /* 0x0000000700077c02 */ /* 0x010fe20008000f00 */
[----:B------:R-:W-:Y:S01]  /*8ab0*/  IMAD.U32 R6, RZ, RZ, UR6 ;  /* 0x00000006ff067e24 */ /* 0x000fe2000f8e00ff */
[----:B-----5:R-:W-:Y:S01]  /*8ac0*/  MOV R11, UR5 ;  /* 0x00000005000b7c02 */ /* 0x020fe20008000f00 */
[----:B------:R-:W-:Y:S02]  /*8ad0*/  IMAD.U32 R10, RZ, RZ, UR4 ;  /* 0x00000004ff0a7e24 */ /* 0x000fe4000f8e00ff */
[----:B------:R-:W-:Y:S07]  /*8ae0*/  LEPC R20, `(.L_x_136) ;  /* 0x000000001014794e */ /* 0x000fee0000000000 */
[----:B-12---:R-:W-:Y:S05]  /*8af0*/  CALL.ABS.NOINC R2 ;  /* 0x0000000002007343 */ /* 0x006fea0003c00000 */
.L_x_136:
        /* <DEDUP_REMOVED lines=10> */
[----:B---3--:R-:W1:Y:S01]  /*8ba0*/  LDTM.x32 R4, tmem[UR4+0x40] ;  /* 0x00004004000479ee */ /* 0x008e6200082c0000 */
        /* <DEDUP_REMOVED lines=136> */
.L_x_138:
[----:B------:R-:W-:Y:S05]  /*9430*/  BSYNC.RECONVERGENT B0 ;  /* 0x0000000000007941 */ /* 0x000fea0003800200 */
.L_x_137:
        /* <DEDUP_REMOVED lines=21> */
.L_x_142:
[----:B------:R-:W-:Y:S05]  /*9590*/  BSYNC B0 ;  /* 0x0000000000007941 */ /* 0x000fea0003800000 */
.L_x_141:
[----:B------:R-:W-:Y:S11]  /*95a0*/  ISETP.NE.AND P0, PT, R60, RZ, PT ;  /* 0x000000ff3c00720c */ /* 0x000ff60003f05270 */
[----:B------:R-:W-:Y:S02]  /*95b0*/  @!UPT UIADD3 URZ, UPT, UPT, URZ, URZ, URZ ;  /* 0x000000fffffff290 */ /* 0x000fe4000fffe0ff */
[----:B------:R4:W1:Y:S04]  /*95c0*/  @P0 LDS.128 R48, [R3] ;  /* 0x0000000003300984 */ /* 0x0008680000000c00 */
[----:B------:R4:W1:Y:S04]  /*95d0*/  @P0 LDS.128 R56, [R2+0x10] ;  /* 0x0000100002380984 */ /* 0x0008680000000c00 */
[----:B------:R4:W1:Y:S04]  /*95e0*/  @P0 LDS.128 R64, [R0+0x20] ;  /* 0x0000200000400984 */ /* 0x0008680000000c00 */
[----:B------:R4:W1:Y:S02]  /*95f0*/  @P0 LDS.128 R72, [R46+0x30] ;  /* 0x000030002e480984 */ /* 0x0008640000000c00 */
.L_x_140:
[----:B------:R-:W-:Y:S05]  /*9600*/  BSYNC B1 ;  /* 0x0000000000017941 */ /* 0x000fea0003800000 */
.L_x_139:
        /* <DEDUP_REMOVED lines=21> */
.L_x_144:
[----:B------:R-:W-:Y:S01]  /*9760*/  ISETP.NE.AND P0, PT, R99, RZ, PT ;  /* 0x000000ff6300720c */ /* 0x000fe20003f05270 */
[----:B------:R-:W-:Y:S05]  /*9770*/  WARPSYNC.ALL ;  /* 0x0000000000007948 */ /* 0x000fea0003800000 */
[----:B------:R-:W-:Y:S01]  /*9780*/  R2UR UR4, R39 ;  /* 0x00000000270472ca */ /* 0x000fe200000e0000 */
[----:B------:R-:W-:Y:S01]  /*9790*/  BSSY.RECONVERGENT B0, `(.L_x_145) ;  /* 0x000008c000007945 */ /* 0x000fe20003800200 */
[C---:B-1----:R-:W-:Y:S02]  /*97a0*/  SHF.L.U32 R40, R48.reuse, 0x10, RZ ;  /* 0x0000001030287819 */ /* 0x042fe400000006ff */
[----:B------:R-:W-:Y:S02]  /*97b0*/  LOP3.LUT R42, R48, 0xffff0000, RZ, 0xc0, !PT ;  /* 0xffff0000302a7812 */ /* 0x000fe400078ec0ff */
[C---:B------:R-:W-:Y:S02]  /*97c0*/  SHF.L.U32 R43, R49.reuse, 0x10, RZ ;  /* 0x00000010312b7819 */ /* 0x040fe400000006ff */
[----:B------:R-:W-:Y:S02]  /*97d0*/  LOP3.LUT R44, R49, 0xffff0000, RZ, 0xc0, !PT ;  /* 0xffff0000312c7812 */ /* 0x000fe400078ec0ff */
[C---:B------:R-:W-:Y:S02]  /*97e0*/  SHF.L.U32 R45, R50.reuse, 0x10, RZ ;  /* 0x00000010322d7819 */ /* 0x040fe400000006ff */
[----:B------:R-:W-:Y:S01]  /*97f0*/  LOP3.LUT R46, R50, 0xffff0000, RZ, 0xc0, !PT ;  /* 0xffff0000322e7812 */ /* 0x000fe200078ec0ff */
[----:B---3--:R-:W1:Y:S01]  /*9800*/  LDTM.x32 R4, tmem[UR4+0x60] ;  /* 0x00006004000479ee */ /* 0x008e6200082c0000 */
[C---:B------:R-:W-:Y:S01]  /*9810*/  SHF.L.U32 R47, R51.reuse, 0x10, RZ ;  /* 0x00000010332f7819 */ /* 0x040fe200000006ff */
[----:B------:R-:W-:Y:S01]  /*9820*/  NOP ;  /* 0x0000000000007918 */ /* 0x000fe20000000000 */
[----:B------:R-:W-:Y:S02]  /*9830*/  LOP3.LUT R48, R51, 0xffff0000, RZ, 0xc0, !PT ;  /* 0xffff000033307812 */ /* 0x000fe400078ec0ff */
[C---:B------:R-:W-:Y:S02]  /*9840*/  SHF.L.U32 R49, R56.reuse, 0x10, RZ ;  /* 0x0000001038317819 */ /* 0x040fe400000006ff */
[----:B------:R-:W-:Y:S02]  /*9850*/  LOP3.LUT R51, R56, 0xffff0000, RZ, 0xc0, !PT ;  /* 0xffff000038337812 */ /* 0x000fe400078ec0ff */
[C---:B------:R-:W-:Y:S02]  /*9860*/  SHF.L.U32 R50, R57.reuse, 0x10, RZ ;  /* 0x0000001039327819 */ /* 0x040fe400000006ff */
[----:B------:R-:W-:Y:S02]  /*9870*/  LOP3.LUT R52, R57, 0xffff0000, RZ, 0xc0, !PT ;  /* 0xffff000039347812 */ /* 0x000fe400078ec0ff */
[C---:B------:R-:W-:Y:S02]  /*9880*/  SHF.L.U32 R53, R58.reuse, 0x10, RZ ;  /* 0x000000103a357819 */ /* 0x040fe400000006ff */
[----:B------:R-:W-:Y:S02]  /*9890*/  LOP3.LUT R54, R58, 0xffff0000, RZ, 0xc0, !PT ;  /* 0xffff00003a367812 */ /* 0x000fe400078ec0ff */
[----:B------:R-:W-:Y:S02]  /*98a0*/  SHF.L.U32 R55, R59, 0x10, RZ ;  /* 0x000000103b377819 */ /* 0x000fe400000006ff */
[----:B------:R-:W-:Y:S02]  /*98b0*/  IADD3 R101, PT, PT, R101, 0xe0, RZ ;  /* 0x000000e065657810 */ /* 0x000fe40007ffe0ff */
[----:B------:R-:W-:Y:S02]  /*98c0*/  LOP3.LUT R56, R59, 0xffff0000, RZ, 0xc0, !PT ;  /* 0xffff00003b387812 */ /* 0x000fe400078ec0ff */
[----:B------:R-:W-:Y:S01]  /*98d0*/  SHF.L.U32 R57, R64, 0x10, RZ ;  /* 0x0000001040397819 */ /* 0x000fe200000006ff */
[----:B-1----:R-:W-:Y:S01]  /*98e0*/  FMUL R4, R38, R4 ;  /* 0x0000000426047220 */ /* 0x002fe20000400000 */
[----:B------:R-:W-:Y:S01]  /*98f0*/  LOP3.LUT R58, R64, 0xffff0000, RZ, 0xc0, !PT ;  /* 0xffff0000403a7812 */ /* 0x000fe200078ec0ff */
[C---:B------:R-:W-:Y:S01]  /*9900*/  FMUL R5, R38.reuse, R5 ;  /* 0x0000000526057220 */ /* 0x040fe20000400000 */
[----:B------:R-:W-:Y:S01]  /*9910*/  LOP3.LUT R101, R101, 0xfefffff8, RZ, 0xc0, !PT ;  /* 0xfefffff865657812 */ /* 0x000fe200078ec0ff */
[C---:B------:R-:W-:Y:S01]  /*9920*/  FFMA R4, R41.reuse, R40, R4 ;  /* 0x0000002829047223 */ /* 0x040fe20000000004 */
[C---:B------:R-:W-:Y:S01]  /*9930*/  FMUL R6, R38.reuse, R6 ;  /* 0x0000000626067220 */ /* 0x040fe20000400000 */
[----:B------:R-:W-:Y:S01]  /*9940*/  FFMA R5, R41, R42, R5 ;  /* 0x0000002a29057223 */ /* 0x000fe20000000005 */
[----:B------:R-:W-:Y:S01]  /*9950*/  SHF.L.U32 R59, R65, 0x10, RZ ;  /* 0x00000010413b7819 */ /* 0x000fe200000006ff */
[----:B------:R1:W-:Y:S01]  /*9960*/  SYNCS.ARRIVE.TRANS64.RED.A1T0 RZ, [R101+URZ], RZ ;  /* 0x000000ff65ff79a7 */ /* 0x0003e200081004ff */
[----:B------:R-:W-:Y:S01]  /*9970*/  FFMA R6, R41, R43, R6 ;  /* 0x0000002b29067223 */ /* 0x000fe20000000006 */
[C---:B------:R-:W-:Y:S01]  /*9980*/  FMUL R7, R38.reuse, R7 ;  /* 0x0000000726077220 */ /* 0x040fe20000400000 */
[----:B------:R-:W-:Y:S01]  /*9990*/  F2FP.BF16.F32.PACK_AB R104, R5, R4 ;  /* 0x000000040568723e */ /* 0x000fe200000010ff */
[C---:B------:R-:W-:Y:S01]  /*99a0*/  FMUL R8, R38.reuse, R8 ;  /* 0x0000000826087220 */ /* 0x040fe20000400000 */
[----:B------:R-:W-:Y:S01]  /*99b0*/  FMUL R9, R38, R9 ;  /* 0x0000000926097220 */ /* 0x000fe20000400000 */
[----:B------:R-:W-:Y:S01]  /*99c0*/  LOP3.LUT R60, R65, 0xffff0000, RZ, 0xc0, !PT ;  /* 0xffff0000413c7812 */ /* 0x000fe200078ec0ff */
[C---:B------:R-:W-:Y:S01]  /*99d0*/  FFMA R7, R41.reuse, R44, R7 ;  /* 0x0000002c29077223 */ /* 0x040fe20000000007 */
[C---:B------:R-:W-:Y:S01]  /*99e0*/  FFMA R8, R41.reuse, R45, R8 ;  /* 0x0000002d29087223 */ /* 0x040fe20000000008 */
[----:B------:R-:W-:Y:S01]  /*99f0*/  SHF.L.U32 R61, R66, 0x10, RZ ;  /* 0x00000010423d7819 */ /* 0x000fe200000006ff */
[----:B------:R-:W-:Y:S01]  /*9a00*/  FFMA R9, R41, R46, R9 ;  /* 0x0000002e29097223 */ /* 0x000fe20000000009 */
[C---:B------:R-:W-:Y:S01]  /*9a10*/  FMUL R10, R38.reuse, R10 ;  /* 0x0000000a260a7220 */ /* 0x040fe20000400000 */
[----:B------:R-:W-:Y:S01]  /*9a20*/  F2FP.BF16.F32.PACK_AB R105, R7, R6 ;  /* 0x000000060769723e */ /* 0x000fe200000010ff */
[C---:B------:R-:W-:Y:S01]  /*9a30*/  FMUL R11, R38.reuse, R11 ;  /* 0x0000000b260b7220 */ /* 0x040fe20000400000 */
[----:B------:R-:W-:Y:S01]  /*9a40*/  FMUL R0, R38, R12 ;  /* 0x0000000c26007220 */ /* 0x000fe20000400000 */
[----:B------:R-:W-:Y:S01]  /*9a50*/  F2FP.BF16.F32.PACK_AB R106, R9, R8 ;  /* 0x00000008096a723e */ /* 0x000fe200000010ff */
[C---:B------:R-:W-:Y:S01]  /*9a60*/  FFMA R10, R41.reuse, R47, R10 ;  /* 0x0000002f290a7223 */ /* 0x040fe2000000000a */
[C---:B------:R-:W-:Y:S01]  /*9a70*/  FFMA R11, R41.reuse, R48, R11 ;  /* 0x00000030290b7223 */ /* 0x040fe2000000000b */
[----:B------:R-:W-:Y:S01]  /*9a80*/  LOP3.LUT R62, R66, 0xffff0000, RZ, 0xc0, !PT ;  /* 0xffff0000423e7812 */ /* 0x000fe200078ec0ff */
[----:B------:R-:W-:Y:S01]  /*9a90*/  FFMA R0, R41, R49, R0 ;  /* 0x0000003129007223 */ /* 0x000fe20000000000 */
[C---:B------:R-:W-:Y:S01]  /*9aa0*/  FMUL R2, R38.reuse, R13 ;  /* 0x0000000d26027220 */ /* 0x040fe20000400000 */
[----:B------:R-:W-:Y:S01]  /*9ab0*/  SHF.L.U32 R63, R67, 0x10, RZ ;  /* 0x00000010433f7819 */ /* 0x000fe200000006ff */
[C---:B------:R-:W-:Y:S01]  /*9ac0*/  FMUL R3, R38.reuse, R14 ;  /* 0x0000000e26037220 */ /* 0x040fe20000400000 */
[----:B------:R-:W-:Y:S01]  /*9ad0*/  F2FP.BF16.F32.PACK_AB R107, R11, R10 ;  /* 0x0000000a0b6b723e */ /* 0x000fe200000010ff */
[----:B------:R-:W-:Y:S01]  /*9ae0*/  FFMA R2, R41, R51, R2 ;  /* 0x0000003329027223 */ /* 0x000fe20000000002 */
[C---:B------:R-:W-:Y:S01]  /*9af0*/  FMUL R15, R38.reuse, R15 ;  /* 0x0000000f260f7220 */ /* 0x040fe20000400000 */
[C---:B------:R-:W-:Y:S01]  /*9b00*/  FMUL R12, R38.reuse, R16 ;  /* 0x00000010260c7220 */ /* 0x040fe20000400000 */
[----:B------:R-:W-:Y:S01]  /*9b10*/  FMUL R13, R38, R17 ;  /* 0x00000011260d7220 */ /* 0x000fe20000400000 */
[----:B------:R1:W-:Y:S01]  /*9b20*/  STS.128 [R97+0x6000], R104 ;  /* 0x0060006861007388 */ /* 0x0003e20000000c00 */
[----:B------:R-:W-:Y:S01]  /*9b30*/  LOP3.LUT R64, R67, 0xffff0000, RZ, 0xc0, !PT ;  /* 0xffff000043407812 */ /* 0x000fe200078ec0ff */
[C---:B------:R-:W-:Y:S01]  /*9b40*/  FFMA R3, R41.reuse, R50, R3 ;  /* 0x0000003229037223 */ /* 0x040fe20000000003 */
[----:B------:R-:W-:Y:S01]  /*9b50*/  SHF.L.U32 R65, R72, 0x10, RZ ;  /* 0x0000001048417819 */ /* 0x000fe200000006ff */
[C---:B------:R-:W-:Y:S01]  /*9b60*/  FFMA R15, R41.reuse, R52, R15 ;  /* 0x00000034290f7223 */ /* 0x040fe2000000000f */
[----:B------:R-:W-:Y:S01]  /*9b70*/  F2FP.BF16.F32.PACK_AB R108, R2, R0 ;  /* 0x00000000026c723e */ /* 0x000fe200000010ff */
[C---:B------:R-:W-:Y:S01]  /*9b80*/  FFMA R12, R41.reuse, R53, R12 ;  /* 0x00000035290c7223 */ /* 0x040fe2000000000c */
[C---:B------:R-:W-:Y:S01]  /*9b90*/  FFMA R13, R41.reuse, R54, R13 ;  /* 0x00000036290d7223 */ /* 0x040fe2000000000d */
[C---:B------:R-:W-:Y:S01]  /*9ba0*/  FMUL R14, R38.reuse, R18 ;  /* 0x00000012260e7220 */ /* 0x040fe20000400000 */
[C---:B------:R-:W-:Y:S01]  /*9bb0*/  FMUL R19, R38.reuse, R19 ;  /* 0x0000001326137220 */ /* 0x040fe20000400000 */
[C---:B------:R-:W-:Y:S01]  /*9bc0*/  FMUL R16, R38.reuse, R20 ;  /* 0x0000001426107220 */ /* 0x040fe20000400000 */
[C---:B------:R-:W-:Y:S01]  /*9bd0*/  FMUL R17, R38.reuse, R21 ;  /* 0x0000001526117220 */ /* 0x040fe20000400000 */
[C---:B------:R-:W-:Y:S01]  /*9be0*/  FFMA R14, R41.reuse, R55, R14 ;  /* 0x00000037290e7223 */ /* 0x040fe2000000000e */
        /* <DEDUP_REMOVED lines=9> */
[----:B------:R-:W-:Y:S01]  /*9c80*/  FFMA R23, R41, R60, R23 ;  /* 0x0000003c29177223 */ /* 0x000fe20000000017 */
[C---:B------:R-:W-:Y:S01]  /*9c90*/  FMUL R27, R38.reuse, R27 ;  /* 0x0000001b261b7220 */ /* 0x040fe20000400000 */
[----:B------:R-:W-:Y:S01]  /*9ca0*/  F2FP.BF16.F32.PACK_AB R109, R15, R3 ;  /* 0x000000030f6d723e */ /* 0x000fe200000010ff */
[----:B------:R-:W-:Y:S01]  /*9cb0*/  FFMA R20, R41, R61, R20 ;  /* 0x0000003d29147223 */ /* 0x000fe20000000014 */
[----:B------:R-:W-:Y:S01]  /*9cc0*/  F2FP.BF16.F32.PACK_AB R110, R13, R12 ;  /* 0x0000000c0d6e723e */ /* 0x000fe200000010ff */
[----:B------:R-:W-:Y:S01]  /*9cd0*/  FMUL R24, R38, R28 ;  /* 0x0000001c26187220 */ /* 0x000fe20000400000 */
[----:B------:R-:W-:Y:S01]  /*9ce0*/  F2FP.BF16.F32.PACK_AB R111, R19, R14 ;  /* 0x0000000e136f723e */ /* 0x000fe200000010ff */
[----:B------:R-:W-:Y:S01]  /*9cf0*/  FFMA R21, R41, R62, R21 ;  /* 0x0000003e29157223 */ /* 0x000fe20000000015 */
[----:B------:R-:W-:Y:S01]  /*9d00*/  LOP3.LUT R66, R72, 0xffff0000, RZ, 0xc0, !PT ;  /* 0xffff000048427812 */ /* 0x000fe200078ec0ff */
[C---:B------:R-:W-:Y:S01]  /*9d10*/  FMUL R25, R38.reuse, R29 ;  /* 0x0000001d26197220 */ /* 0x040fe20000400000 */
[----:B------:R-:W-:Y:S01]  /*9d20*/  SHF.L.U32 R67, R73, 0x10, RZ ;  /* 0x0000001049437819 */ /* 0x000fe200000006ff */
[----:B------:R1:W-:Y:S01]  /*9d30*/  STS.128 [R96+0x6010], R108 ;  /* 0x0060106c60007388 */ /* 0x0003e20000000c00 */
[----:B------:R-:W-:Y:S01]  /*9d40*/  FFMA R22, R41, R63, R22 ;  /* 0x0000003f29167223 */ /* 0x000fe20000000016 */
[----:B------:R-:W-:Y:S01]  /*9d50*/  LOP3.LUT R68, R73, 0xffff0000, RZ, 0xc0, !PT ;  /* 0xffff000049447812 */ /* 0x000fe200078ec0ff */
[----:B------:R-:W-:Y:S01]  /*9d60*/  FMUL R26, R38, R30 ;  /* 0x0000001e261a7220 */ /* 0x000fe20000400000 */
[C---:B------:R-:W-:Y:S01]  /*9d70*/  FFMA R27, R41.reuse, R64, R27 ;  /* 0x00000040291b7223 */ /* 0x040fe2000000001b */
[----:B------:R-:W-:Y:S01]  /*9d80*/  SHF.L.U32 R69, R74, 0x10, RZ ;  /* 0x000000104a457819 */ /* 0x000fe200000006ff */
[----:B------:R-:W-:Y:S01]  /*9d90*/  FMUL R31, R38, R31 ;  /* 0x0000001f261f7220 */ /* 0x000fe20000400000 */
[C---:B------:R-:W-:Y:S01]  /*9da0*/  FFMA R24, R41.reuse, R65, R24 ;  /* 0x0000004129187223 */ /* 0x040fe20000000018 */
[----:B------:R-:W-:Y:S01]  /*9db0*/  LOP3.LUT R70, R74, 0xffff0000, RZ, 0xc0, !PT ;  /* 0xffff00004a467812 */ /* 0x000fe200078ec0ff */
[C---:B------:R-:W-:Y:S01]  /*9dc0*/  FMUL R28, R38.reuse, R32 ;  /* 0x00000020261c7220 */ /* 0x040fe20000400000 */
[----:B------:R-:W-:Y:S01]  /*9dd0*/  FFMA R25, R41, R66, R25 ;  /* 0x0000004229197223 */ /* 0x000fe20000000019 */
[----:B------:R-:W-:Y:S01]  /*9de0*/  SHF.L.U32 R71, R75, 0x10, RZ ;  /* 0x000000104b477819 */ /* 0x000fe200000006ff */
[C---:B------:R-:W-:Y:S01]  /*9df0*/  FMUL R29, R38.reuse, R33 ;  /* 0x00000021261d7220 */ /* 0x040fe20000400000 */
[----:B------:R-:W-:Y:S01]  /*9e00*/  FFMA R26, R41, R67, R26 ;  /* 0x00000043291a7223 */ /* 0x000fe2000000001a */
[----:B------:R-:W-:Y:S01]  /*9e10*/  LOP3.LUT R72, R75, 0xffff0000, RZ, 0xc0, !PT ;  /* 0xffff00004b487812 */ /* 0x000fe200078ec0ff */
        /* <DEDUP_REMOVED lines=8> */
[----:B------:R-:W-:Y:S01]  /*9ea0*/  FFMA R30, R41, R71, R30 ;  /* 0x00000047291e7223 */ /* 0x000fe2000000001e */
[----:B------:R-:W-:Y:S01]  /*9eb0*/  F2FP.BF16.F32.PACK_AB R115, R27, R22 ;  /* 0x000000161b73723e */ /* 0x000fe200000010ff */
[----:B------:R-:W-:Y:S01]  /*9ec0*/  FFMA R35, R41, R72, R35 ;  /* 0x0000004829237223 */ /* 0x000fe20000000023 */
[----:B------:R-:W-:Y:S02]  /*9ed0*/  F2FP.BF16.F32.PACK_AB R116, R25, R24 ;  /* 0x000000181974723e */ /* 0x000fe400000010ff */
[----:B------:R-:W-:Y:S01]  /*9ee0*/  F2FP.BF16.F32.PACK_AB R117, R31, R26 ;  /* 0x0000001a1f75723e */ /* 0x000fe200000010ff */
[----:B------:R1:W-:Y:S01]  /*9ef0*/  STS.128 [R95+0x6020], R112 ;  /* 0x006020705f007388 */ /* 0x0003e20000000c00 */
        /* <DEDUP_REMOVED lines=21> */
.L_x_146:
[----:B------:R-:W-:Y:S05]  /*a050*/  BSYNC.RECONVERGENT B0 ;  /* 0x0000000000007941 */ /* 0x000fea0003800200 */
.L_x_145:
[----:B------:R-:W-:Y:S01]  /*a060*/  BAR.SYNC.DEFER_BLOCKING 0x1, 0x80 ;  /* 0x0042000000007b1d */ /* 0x000fe20000010000 */
[----:B------:R-:W-:Y:S01]  /*a070*/  UISETP.NE.AND UP0, UPT, UR47, -0x4, UPT ;  /* 0xfffffffc2f00788c */ /* 0x000fe2000bf05270 */
[----:B------:R-:W-:Y:S08]  /*a080*/  IADD3 R0, PT, PT, R36, 0x1, RZ ;  /* 0x0000000124007810 */ /* 0x000ff00007ffe0ff */
[----:B------:R-:W-:Y:S05]  /*a090*/  BRA.U !UP0, `(.L_x_147) ;  /* 0x0000000108287547 */ /* 0x000fea000b800000 */
[----:B------:R-:W-:Y:S01]  /*a0a0*/  ISETP.NE.AND P0, PT, R100, RZ, PT ;  /* 0x000000ff6400720c */ /* 0x000fe20003f05270 */
[----:B------:R-:W-:Y:S01]  /*a0b0*/  IMAD.U32 R3, RZ, RZ, UR46 ;  /* 0x0000002eff037e24 */ /* 0x000fe2000f8e00ff */
[----:B------:R-:W-:Y:S01]  /*a0c0*/  UIADD3 UR4, UPT, UPT, UR46, 0x1, URZ ;  /* 0x000000012e047890 */ /* 0x000fe2000fffe0ff */
[----:B------:R-:W-:Y:S03]  /*a0d0*/  IMAD.U32 R2, RZ, RZ, UR60 ;  /* 0x0000003cff027e24 */ /* 0x000fe6000f8e00ff */
[----:B------:R-:W-:Y:S04]  /*a0e0*/  UISETP.NE.AND UP0, UPT, UR4, 0x4, UPT ;  /* 0x000000040400788c */ /* 0x000fe8000bf05270 */
[----:B------:R-:W-:Y:S03]  /*a0f0*/  USEL UR46, UR4, URZ, UP0 ;  /* 0x000000ff042e7287 */ /* 0x000fe60008000000 */
[----:B------:R-:W-:Y:S05]  /*a100*/  @P0 LEA R3, R3, UR44, 0x3 ;  /* 0x0000002c03030c11 */ /* 0x000fea000f8e18ff */
[----:B------:R-:W-:Y:S05]  /*a110*/  @P0 VIADD R3, R3, 0x80 ;  /* 0x0000008003030836 */ /* 0x000fea0000000000 */
[----:B------:R-:W-:Y:S04]  /*a120*/  @P0 PRMT R2, R2, 0x654, R3 ;  /* 0x0000065402020816 */ /* 0x000fe80000000003 */
[----:B------:R3:W-:Y:S03]  /*a130*/  @P0 SYNCS.ARRIVE.TRANS64.RED.A1T0 RZ, [R2+URZ], RZ ;  /* 0x000000ff02ff09a7 */ /* 0x0007e600081004ff */
.L_x_147:
[----:B------:R-:W-:Y:S01]  /*a140*/  R2UR UR5, R87 ;  /* 0x00000000570572ca */ /* 0x000fe200000e0000 */
[----:B------:R-:W-:Y:S01]  /*a150*/  UISETP.NE.AND UP0, UPT, UR62, URZ, UPT ;  /* 0x000000ff3e00728c */ /* 0x000fe2000bf05270 */
[----:B------:R-:W-:Y:S01]  /*a160*/  R2UR UR4, R86 ;  /* 0x00000000560472ca */ /* 0x000fe200000e0000 */
[----:B------:R-:W-:Y:S01]  /*a170*/  UIADD3 UR47, UPT, UPT, UR47, 0x4, URZ ;  /* 0x000000042f2f7890 */ /* 0x000fe2000fffe0ff */
[----:B------:R-:W-:Y:S01]  /*a180*/  ISETP.NE.AND P0, PT, R90, 0x2, PT ;  /* 0x000000025a00780c */ /* 0x000fe20003f05270 */
[----:B------:R-:W-:Y:S01]  /*a190*/  UMOV UR36, UR61 ;  /* 0x0000003d00247c82 */ /* 0x000fe20008000000 */
[----:B------:R-:W-:Y:S02]  /*a1a0*/  ISETP.NE.AND P1, PT, R0, 0x2, PT ;  /* 0x000000020000780c */ /* 0x000fe40003f25270 */
[----:B------:R-:W-:Y:S02]  /*a1b0*/  SEL R3, RZ, 0x1, P0 ;  /* 0x00000001ff037807 */ /* 0x000fe40000000000 */
[----:B---3--:R-:W-:Y:S02]  /*a1c0*/  SEL R2, RZ, 0x1, P1 ;  /* 0x00000001ff027807 */ /* 0x008fe40000800000 */
[----:B------:R-:W-:Y:S01]  /*a1d0*/  LOP3.LUT R92, R92, R3, RZ, 0x3c, !PT ;  /* 0x000000035c5c7212 */ /* 0x000fe200078e3cff */
[----:B------:R-:W-:Y:S01]  /*a1e0*/  UIADD3 UR20, UPT, UPT, UR38, UR5, URZ ;  /* 0x0000000526147290 */ /* 0x000fe2000fffe0ff */
[----:B------:R-:W-:Y:S01]  /*a1f0*/  LOP3.LUT R93, R93, R2, RZ, 0x3c, !PT ;  /* 0x000000025d5d7212 */ /* 0x000fe200078e3cff */
[----:B------:R-:W-:Y:S01]  /*a200*/  UIADD3 UR12, UPT, UPT, UR37, UR4, URZ ;  /* 0x00000004250c7290 */ /* 0x000fe2000fffe0ff */
[----:B------:R-:W-:Y:S02]  /*a210*/  SEL R90, R90, RZ, P0 ;  /* 0x000000ff5a5a7207 */ /* 0x000fe40000000000 */
[----:B------:R-:W-:Y:S01]  /*a220*/  SEL R36, R0, RZ, P1 ;  /* 0x000000ff00247207 */ /* 0x000fe20000800000 */
[----:B------:R-:W-:Y:S08]  /*a230*/  BRA.U UP0, `(.L_x_148) ;  /* 0xffffffbd00fc7547 */ /* 0x000ff0000b83ffff */
[----:B------:R-:W3:Y:S01]  /*a240*/  LDCU.64 UR4, c[0x0][0xc88] ;  /* 0x00019100ff0477ac */ /* 0x000ee20008000a00 */
[----:B------:R-:W4:Y:S01]  /*a250*/  LDCU.64 UR6, c[0x0][0xc90] ;  /* 0x00019200ff0677ac */ /* 0x000f220008000a00 */
[----:B---3--:R-:W-:Y:S02]  /*a260*/  ISETP.NE.U32.AND P2, PT, RZ, UR4, PT ;  /* 0x00000004ff007c0c */ /* 0x008fe4000bf45070 */
[----:B----4-:R-:W-:Y:S02]  /*a270*/  ISETP.NE.U32.AND P1, PT, RZ, UR6, PT ;  /* 0x00000006ff007c0c */ /* 0x010fe4000bf25070 */
[----:B------:R-:W-:Y:S02]  /*a280*/  ISETP.NE.AND.EX P2, PT, RZ, UR5, PT, P2 ;  /* 0x00000005ff007c0c */ /* 0x000fe4000bf45320 */
[----:B------:R-:W-:-:S13]  /*a290*/  ISETP.NE.AND.EX P0, PT, RZ, UR7, PT, P1 ;  /* 0x00000007ff007c0c */ /* 0x000fda000bf05310 */
[----:B------:R-:W-:Y:S05]  /*a2a0*/  @P2 BRA P0, `(.L_x_149) ;  /* 0x00000000003c2947 */ /* 0x000fea0000000000 */
[----:B------:R-:W-:-:S13]  /*a2b0*/  ISETP.NE.AND.EX P1, PT, RZ, UR7, PT, P1 ;  /* 0x00000007ff007c0c */ /* 0x000fda000bf25310 */
[----:B------:R-:W-:Y:S05]  /*a2c0*/  @P1 BRA `(.L_x_150) ;  /* 0x00000000000c1947 */ /* 0x000fea0003800000 */
[----:B------:R-:W-:-:S13]  /*a2d0*/  FSETP.NEU.AND P0, PT, R41, RZ, PT ;  /* 0x000000ff2900720b */ /* 0x000fda0003f0d000 */
[----:B------:R-:W-:Y:S05]  /*a2e0*/  @!P0 EXIT ;  /* 0x000000000000894d */ /* 0x000fea0003800000 */
[----:B------:R-:W-:Y:S05]  /*a2f0*/  BRA `(.L_x_149) ;  /* 0x0000000000287947 */ /* 0x000fea0003800000 */
.L_x_150:
[----:B------:R-:W-:Y:S01]  /*a300*/  ISETP.NE.AND P0, PT, R89, RZ, PT ;  /* 0x000000ff5900720c */ /* 0x000fe20003f05270 */
[----:B------:R-:W-:-:S12]  /*a310*/  BSSY.RECONVERGENT B0, `(.L_x_149) ;  /* 0x0000008000007945 */ /* 0x000fd80003800200 */
[----:B------:R-:W-:Y:S05]  /*a320*/  @P0 BRA `(.L_x_151) ;  /* 0x0000000000100947 */ /* 0x000fea0003800000 */
[----:B------:R-:W-:-:S04]  /*a330*/  ISETP.NE.U32.AND P0, PT, RZ, UR4, PT ;  /* 0x00000004ff007c0c */ /* 0x000fc8000bf05070 */
[----:B------:R-:W-:-:S13]  /*a340*/  ISETP.NE.AND.EX P0, PT, RZ, UR5, PT, P0 ;  /* 0x00000005ff007c0c */ /* 0x000fda000bf05300 */
[----:B------:R-:W-:Y:S05]  /*a350*/  @!P0 EXIT ;  /* 0x000000000000894d */ /* 0x000fea0003800000 */
[----:B------:R-:W-:Y:S05]  /*a360*/  BRA `(.L_x_152) ;  /* 0x0000000000087947 */ /* 0x000fea0003800000 */
.L_x_151:
[----:B------:R-:W-:-:S13]  /*a370*/  FSETP.NEU.AND P0, PT, R41, RZ, PT ;  /* 0x000000ff2900720b */ /* 0x000fda0003f0d000 */
[----:B------:R-:W-:Y:S05]  /*a380*/  @!P0 EXIT ;  /* 0x000000000000894d */ /* 0x000fea0003800000 */
.L_x_152:
[----:B------:R-:W-:Y:S05]  /*a390*/  BSYNC.RECONVERGENT B0 ;  /* 0x0000000000007941 */ /* 0x000fea0003800200 */
.L_x_149:
[----:B------:R-:W-:Y:S01]  /*a3a0*/  ULEA UR6, UR46, UR44, 0x3 ;  /* 0x0000002c2e067291 */ /* 0x000fe2000f8e18ff */
[----:B------:R-:W-:-:S04]  /*a3b0*/  DEPBAR.LE SB0, 0x0 ;  /* 0x000080000000791a */ /* 0x000fc80000000000 */
[----:B------:R-:W-:-:S04]  /*a3c0*/  UIADD3 UR6, UPT, UPT, UR6, 0x80, URZ ;  /* 0x0000008006067890 */ /* 0x000fc8000fffe0ff */
[----:B------:R-:W-:-:S09]  /*a3d0*/  UPRMT UR6, UR60, 0x654, UR6 ;  /* 0x000006543c067896 */ /* 0x000fd20008000006 */
[----:B------:R-:W-:Y:S01]  /*a3e0*/  SYNCS.ARRIVE.TRANS64.RED.A1T0 RZ, [UR6], RZ ;  /* 0x000000ffffff79a7 */ /* 0x000fe20008100406 */
[----:B------:R-:W-:Y:S05]  /*a3f0*/  EXIT ;  /* 0x000000000000794d */ /* 0x000fea0003800000 */
.L_x_24:
[----:B--2---:R2:W3:Y:S02]  /*a400*/  SYNCS.PHASECHK.TRANS64.TRYWAIT P0, [R3+URZ+0x100], R2 ;  /* 0x00010002030075a7 */ /* 0x0044e400080011ff */
[----:B---3--:R-:W-:Y:S05]  /*a410*/  @!P0 NANOSLEEP.SYNCS 0x989680 ;  /* 0x009896800000895d */ /* 0x008fea0003900000 */
[----:B------:R-:W3:Y:S02]  /*a420*/  @!P0 SYNCS.PHASECHK.TRANS64 P0, [R3+URZ+0x100], R2 ;  /* 0x00010002030085a7 */ /* 0x000ee400080010ff */
[----:B---3--:R-:W-:Y:S05]  /*a430*/  @!P0 BRA `(.L_x_24) ;  /* 0xfffffffc00f08947 */ /* 0x008fea000383ffff */
[----:B------:R-:W-:Y:S05]  /*a440*/  BRA `(.L_x_153) ;  /* 0xffffff78001c7947 */ /* 0x000fea000383ffff */
.L_x_27:
[----:B-1----:R-:W-:-:S07]  /*a450*/  MOV R0, UR5 ;  /* 0x0000000500007c02 */ /* 0x002fce0008000f00 */
.L_x_154:
[----:B-1----:R1:W2:Y:S02]  /*a460*/  SYNCS.PHASECHK.TRANS64.TRYWAIT P0, [R0+URZ+0x30], R3 ;  /* 0x00003003000075a7 */ /* 0x0022a400080011ff */
[----:B--2---:R-:W-:Y:S05]  /*a470*/  @!P0 NANOSLEEP.SYNCS 0x989680 ;  /* 0x009896800000895d */ /* 0x004fea0003900000 */
[----:B------:R-:W2:Y:S02]  /*a480*/  @!P0 SYNCS.PHASECHK.TRANS64 P0, [R0+URZ+0x30], R3 ;  /* 0x00003003000085a7 */ /* 0x000ea400080010ff */
[----:B--2---:R-:W-:Y:S05]  /*a490*/  @!P0 BRA `(.L_x_154) ;  /* 0xfffffffc00f08947 */ /* 0x004fea000383ffff */
[----:B------:R-:W-:Y:S05]  /*a4a0*/  BRA `(.L_x_26) ;  /* 0xffffff7800887947 */ /* 0x000fea000383ffff */
.L_x_36:
[----:B-1----:R-:W-:-:S07]  /*a4b0*/  MOV R0, UR7 ;  /* 0x0000000700007c02 */ /* 0x002fce0008000f00 */
.L_x_155:
[----:B-1----:R1:W2:Y:S02]  /*a4c0*/  SYNCS.PHASECHK.TRANS64.TRYWAIT P0, [R0+URZ+0x30], R3 ;  /* 0x00003003000075a7 */ /* 0x0022a400080011ff */
[----:B--2---:R-:W-:Y:S05]  /*a4d0*/  @!P0 NANOSLEEP.SYNCS 0x989680 ;  /* 0x009896800000895d */ /* 0x004fea0003900000 */
[----:B------:R-:W2:Y:S02]  /*a4e0*/  @!P0 SYNCS.PHASECHK.TRANS64 P0, [R0+URZ+0x30], R3 ;  /* 0x00003003000085a7 */ /* 0x000ea400080010ff */
[----:B--2---:R-:W-:Y:S05]  /*a4f0*/  @!P0 BRA `(.L_x_155) ;  /* 0xfffffffc00f08947 */ /* 0x004fea000383ffff */
[----:B------:R-:W-:Y:S05]  /*a500*/  BRA `(.L_x_35) ;  /* 0xffffff7c00b07947 */ /* 0x000fea000383ffff */
.L_x_43:
[----:B-1----:R1:W4:Y:S02]  /*a510*/  SYNCS.PHASECHK.TRANS64.TRYWAIT P0, [R3+URZ+0xb0], R0 ;  /* 0x0000b000030075a7 */ /* 0x00232400080011ff */
[----:B----4-:R-:W-:Y:S05]  /*a520*/  @!P0 NANOSLEEP.SYNCS 0x989680 ;  /* 0x009896800000895d */ /* 0x010fea0003900000 */
[----:B------:R-:W4:Y:S02]  /*a530*/  @!P0 SYNCS.PHASECHK.TRANS64 P0, [R3+URZ+0xb0], R0 ;  /* 0x0000b000030085a7 */ /* 0x000f2400080010ff */
[----:B----4-:R-:W-:Y:S05]  /*a540*/  @!P0 BRA `(.L_x_43) ;  /* 0xfffffffc00f08947 */ /* 0x010fea000383ffff */
[----:B------:R-:W-:Y:S05]  /*a550*/  BRA `(.L_x_156) ;  /* 0xffffff8000bc7947 */ /* 0x000fea000383ffff */
.L_x_47:
[----:B-1----:R-:W-:-:S07]  /*a560*/  MOV R0, UR4 ;  /* 0x0000000400007c02 */ /* 0x002fce0008000f00 */
.L_x_157:
[----:B-1----:R1:W2:Y:S02]  /*a570*/  SYNCS.PHASECHK.TRANS64.TRYWAIT P0, [R0+URZ], R3 ;  /* 0x00000003000075a7 */ /* 0x0022a400080011ff */
[----:B--2---:R-:W-:Y:S05]  /*a580*/  @!P0 NANOSLEEP.SYNCS 0x989680 ;  /* 0x009896800000895d */ /* 0x004fea0003900000 */
[----:B------:R-:W2:Y:S02]  /*a590*/  @!P0 SYNCS.PHASECHK.TRANS64 P0, [R0+URZ], R3 ;  /* 0x00000003000085a7 */ /* 0x000ea400080010ff */
[----:B--2---:R-:W-:Y:S05]  /*a5a0*/  @!P0 BRA `(.L_x_157) ;  /* 0xfffffffc00f08947 */ /* 0x004fea000383ffff */
[----:B------:R-:W-:Y:S05]  /*a5b0*/  BRA `(.L_x_158) ;  /* 0xffffff8800687947 */ /* 0x000fea000383ffff */
.L_x_48:
[----:B------:R-:W-:-:S07]  /*a5c0*/  MOV R0, UR5 ;  /* 0x0000000500007c02 */ /* 0x000fce0008000f00 */
.L_x_159:
[----:B-1----:R1:W2:Y:S02]  /*a5d0*/  SYNCS.PHASECHK.TRANS64.TRYWAIT P0, [R0+URZ], R3 ;  /* 0x00000003000075a7 */ /* 0x0022a400080011ff */
[----:B--2---:R-:W-:Y:S05]  /*a5e0*/  @!P0 NANOSLEEP.SYNCS 0x989680 ;  /* 0x009896800000895d */ /* 0x004fea0003900000 */
[----:B------:R-:W2:Y:S02]  /*a5f0*/  @!P0 SYNCS.PHASECHK.TRANS64 P0, [R0+URZ], R3 ;  /* 0x00000003000085a7 */ /* 0x000ea400080010ff */
[----:B--2---:R-:W-:Y:S05]  /*a600*/  @!P0 BRA `(.L_x_159) ;  /* 0xfffffffc00f08947 */ /* 0x004fea000383ffff */
[----:B------:R-:W-:Y:S05]  /*a610*/  BRA `(.L_x_160) ;  /* 0xffffff8800747947 */ /* 0x000fea000383ffff */
.L_x_49:
[----:B------:R-:W-:-:S07]  /*a620*/  MOV R0, UR5 ;  /* 0x0000000500007c02 */ /* 0x000fce0008000f00 */
.L_x_161:
[----:B-1----:R1:W2:Y:S02]  /*a630*/  SYNCS.PHASECHK.TRANS64.TRYWAIT P0, [R0+URZ], R3 ;  /* 0x00000003000075a7 */ /* 0x0022a400080011ff */
[----:B--2---:R-:W-:Y:S05]  /*a640*/  @!P0 NANOSLEEP.SYNCS 0x989680 ;  /* 0x009896800000895d */ /* 0x004fea0003900000 */
[----:B------:R-:W2:Y:S02]  /*a650*/  @!P0 SYNCS.PHASECHK.TRANS64 P0, [R0+URZ], R3 ;  /* 0x00000003000085a7 */ /* 0x000ea400080010ff */
[----:B--2---:R-:W-:Y:S05]  /*a660*/  @!P0 BRA `(.L_x_161) ;  /* 0xfffffffc00f08947 */ /* 0x004fea000383ffff */
[----:B------:R-:W-:Y:S05]  /*a670*/  BRA `(.L_x_162) ;  /* 0xffffff8800807947 */ /* 0x000fea000383ffff */
.L_x_50:
[----:B------:R-:W-:-:S07]  /*a680*/  MOV R0, UR5 ;  /* 0x0000000500007c02 */ /* 0x000fce0008000f00 */
.L_x_163:
[----:B-1----:R1:W2:Y:S02]  /*a690*/  SYNCS.PHASECHK.TRANS64.TRYWAIT P0, [R0+URZ], R3 ;  /* 0x00000003000075a7 */ /* 0x0022a400080011ff */
[----:B--2---:R-:W-:Y:S05]  /*a6a0*/  @!P0 NANOSLEEP.SYNCS 0x989680 ;  /* 0x009896800000895d */ /* 0x004fea0003900000 */
[----:B------:R-:W2:Y:S02]  /*a6b0*/  @!P0 SYNCS.PHASECHK.TRANS64 P0, [R0+URZ], R3 ;  /* 0x00000003000085a7 */ /* 0x000ea400080010ff */
[----:B--2---:R-:W-:Y:S05]  /*a6c0*/  @!P0 BRA `(.L_x_163) ;  /* 0xfffffffc00f08947 */ /* 0x004fea000383ffff */
[----:B------:R-:W-:Y:S05]  /*a6d0*/  BRA `(.L_x_164) ;  /* 0xffffff88008c7947 */ /* 0x000fea000383ffff */
.L_x_51:
[----:B------:R-:W-:-:S07]  /*a6e0*/  MOV R0, UR5 ;  /* 0x0000000500007c02 */ /* 0x000fce0008000f00 */
.L_x_165:
[----:B-1----:R1:W2:Y:S02]  /*a6f0*/  SYNCS.PHASECHK.TRANS64.TRYWAIT P0, [R0+URZ], R3 ;  /* 0x00000003000075a7 */ /* 0x0022a400080011ff */
[----:B--2---:R-:W-:Y:S05]  /*a700*/  @!P0 NANOSLEEP.SYNCS 0x989680 ;  /* 0x009896800000895d */ /* 0x004fea0003900000 */
[----:B------:R-:W2:Y:S02]  /*a710*/  @!P0 SYNCS.PHASECHK.TRANS64 P0, [R0+URZ], R3 ;  /* 0x00000003000085a7 */ /* 0x000ea400080010ff */
[----:B--2---:R-:W-:Y:S05]  /*a720*/  @!P0 BRA `(.L_x_165) ;  /* 0xfffffffc00f08947 */ /* 0x004fea000383ffff */
[----:B------:R-:W-:Y:S05]  /*a730*/  BRA `(.L_x_166) ;  /* 0xffffff8800987947 */ /* 0x000fea000383ffff */
.L_x_54:
[----:B-1----:R1:W2:Y:S02]  /*a740*/  SYNCS.PHASECHK.TRANS64.TRYWAIT P0, [R2+URZ+0xf0], R5 ;  /* 0x0000f005020075a7 */ /* 0x0022a400080011ff */
[----:B--2---:R-:W-:Y:S05]  /*a750*/  @!P0 NANOSLEEP.SYNCS 0x989680 ;  /* 0x009896800000895d */ /* 0x004fea0003900000 */
[----:B------:R-:W2:Y:S02]  /*a760*/  @!P0 SYNCS.PHASECHK.TRANS64 P0, [R2+URZ+0xf0], R5 ;  /* 0x0000f005020085a7 */ /* 0x000ea400080010ff */
[----:B--2---:R-:W-:Y:S05]  /*a770*/  @!P0 BRA `(.L_x_54) ;  /* 0xfffffffc00f08947 */ /* 0x004fea000383ffff */
[----:B------:R-:W-:Y:S05]  /*a780*/  BRA `(.L_x_167) ;  /* 0xffffff8800f47947 */ /* 0x000fea000383ffff */
.L_x_55:
[----:B------:R-:W-:-:S07]  /*a790*/  MOV R2, UR4 ;  /* 0x0000000400027c02 */ /* 0x000fce0008000f00 */
.L_x_168:
[----:B-1----:R1:W2:Y:S02]  /*a7a0*/  SYNCS.PHASECHK.TRANS64.TRYWAIT P0, [R2+URZ+0xc0], R5 ;  /* 0x0000c005020075a7 */ /* 0x0022a400080011ff */
[----:B--2---:R-:W-:Y:S05]  /*a7b0*/  @!P0 NANOSLEEP.SYNCS 0x989680 ;  /* 0x009896800000895d */ /* 0x004fea0003900000 */
[----:B------:R-:W2:Y:S02]  /*a7c0*/  @!P0 SYNCS.PHASECHK.TRANS64 P0, [R2+URZ+0xc0], R5 ;  /* 0x0000c005020085a7 */ /* 0x000ea400080010ff */
[----:B--2---:R-:W-:Y:S05]  /*a7d0*/  @!P0 BRA `(.L_x_168) ;  /* 0xfffffffc00f08947 */ /* 0x004fea000383ffff */
[----:B------:R-:W-:Y:S05]  /*a7e0*/  BRA `(.L_x_169) ;  /* 0xffffff8c00047947 */ /* 0x000fea000383ffff */
.L_x_56:
[----:B-1----:R1:W2:Y:S02]  /*a7f0*/  SYNCS.PHASECHK.TRANS64.TRYWAIT P1, [R2+URZ+0xb0], R5 ;  /* 0x0000b005020075a7 */ /* 0x0022a400080211ff */
[----:B--2---:R-:W-:Y:S05]  /*a800*/  @!P1 NANOSLEEP.SYNCS 0x989680 ;  /* 0x009896800000995d */ /* 0x004fea0003900000 */
[----:B------:R-:W2:Y:S02]  /*a810*/  @!P1 SYNCS.PHASECHK.TRANS64 P1, [R2+URZ+0xb0], R5 ;  /* 0x0000b005020095a7 */ /* 0x000ea400080210ff */
[----:B--2---:R-:W-:Y:S05]  /*a820*/  @!P1 BRA `(.L_x_56) ;  /* 0xfffffffc00f09947 */ /* 0x004fea000383ffff */
[----:B------:R-:W-:Y:S05]  /*a830*/  BRA `(.L_x_170) ;  /* 0xffffff8c00347947 */ /* 0x000fea000383ffff */
.L_x_59:
[----:B------:R-:W-:-:S07]  /*a840*/  MOV R0, UR4 ;  /* 0x0000000400007c02 */ /* 0x000fce0008000f00 */
.L_x_171:
[----:B-1----:R1:W2:Y:S02]  /*a850*/  SYNCS.PHASECHK.TRANS64.TRYWAIT P0, [R0+URZ+0xc0], R3 ;  /* 0x0000c003000075a7 */ /* 0x0022a400080011ff */
[----:B--2---:R-:W-:Y:S05]  /*a860*/  @!P0 NANOSLEEP.SYNCS 0x989680 ;  /* 0x009896800000895d */ /* 0x004fea0003900000 */
[----:B------:R-:W2:Y:S02]  /*a870*/  @!P0 SYNCS.PHASECHK.TRANS64 P0, [R0+URZ+0xc0], R3 ;  /* 0x0000c003000085a7 */ /* 0x000ea400080010ff */
[----:B--2---:R-:W-:Y:S05]  /*a880*/  @!P0 BRA `(.L_x_171) ;  /* 0xfffffffc00f08947 */ /* 0x004fea000383ffff */
[----:B------:R-:W-:Y:S05]  /*a890*/  BRA `(.L_x_58) ;  /* 0xffffff8c00887947 */ /* 0x000fea000383ffff */
.L_x_68:
[----:B-1----:R-:W-:-:S04]  /*a8a0*/  MOV R0, UR5 ;  /* 0x0000000500007c02 */ /* 0x002fc80008000f00 */
[----:B------:R1:W2:Y:S03]  /*a8b0*/  SYNCS.PHASECHK.TRANS64.TRYWAIT P0, [R0+URZ+0x8], R7 ;  /* 0x00000807000075a7 */ /* 0x0002a600080011ff */
[----:B--2---:R-:W-:Y:S05]  /*a8c0*/  @!P0 NANOSLEEP.SYNCS 0x989680 ;  /* 0x009896800000895d */ /* 0x004fea0003900000 */
[----:B------:R-:W2:Y:S02]  /*a8d0*/  @!P0 SYNCS.PHASECHK.TRANS64 P0, [R0+URZ+0x8], R7 ;  /* 0x00000807000085a7 */ /* 0x000ea400080010ff */
[----:B--2---:R-:W-:Y:S05]  /*a8e0*/  @!P0 BRA `(.L_x_68) ;  /* 0xfffffffc00ec8947 */ /* 0x004fea000383ffff */
[----:B------:R-:W-:Y:S05]  /*a8f0*/  BRA `(.L_x_67) ;  /* 0xffffff90003c7947 */ /* 0x000fea000383ffff */
.L_x_70:
[----:B------:R-:W-:Y:S01]  /*a900*/  BSSY B0, `(.L_x_172) ;  /* 0x0000006000007945 */ /* 0x000fe20003800000 */
[----:B------:R-:W-:-:S07]  /*a910*/  MOV R15, 0xffffffff ;  /* 0xffffffff000f7802 */ /* 0x000fce0000000f00 */
[----:B-1---5:R-:W-:Y:S05]  /*a920*/  WARPSYNC.COLLECTIVE R15, `(.L_x_173) ;  /* 0x000000000f0c7348 */ /* 0x022fea0003c00000 */
[----:B------:R-:W-:Y:S02]  /*a930*/  ELECT P6, UR79, PT ;  /* 0x00000000004f782f */ /* 0x000fe400038c0000 */
[----:B------:R-:W-:Y:S01]  /*a940*/  MOV R14, UR79 ;  /* 0x0000004f000e7c02 */ /* 0x000fe20008000f00 */
[----:B-1---5:R-:W-:Y:S10]  /*a950*/  ENDCOLLECTIVE ;  /* 0x000000000000791b */ /* 0x022ff40003800000 */
.L_x_173:
[----:B------:R-:W-:Y:S05]  /*a960*/  BSYNC B0 ;  /* 0x0000000000007941 */ /* 0x000fea0003800000 */
.L_x_172:
[----:B------:R-:W-:Y:S01]  /*a970*/  PLOP3.LUT P0, PT, P6, PT, PT, 0x80, 0x8 ;  /* 0x000000000008781c */ /* 0x000fe2000370f070 */
[----:B------:R-:W-:-:S12]  /*a980*/  BRA `(.L_x_174) ;  /* 0xffffff9000687947 */ /* 0x000fd8000383ffff */
.L_x_72:
[----:B-1----:R-:W-:-:S04]  /*a990*/  MOV R0, UR5 ;  /* 0x0000000500007c02 */ /* 0x002fc80008000f00 */
[----:B------:R1:W2:Y:S03]  /*a9a0*/  SYNCS.PHASECHK.TRANS64.TRYWAIT P0, [R0+URZ+0x8], R5 ;  /* 0x00000805000075a7 */ /* 0x0002a600080011ff */
[----:B--2---:R-:W-:Y:S05]  /*a9b0*/  @!P0 NANOSLEEP.SYNCS 0x989680 ;  /* 0x009896800000895d */ /* 0x004fea0003900000 */
[----:B------:R-:W2:Y:S02]  /*a9c0*/  @!P0 SYNCS.PHASECHK.TRANS64 P0, [R0+URZ+0x8], R5 ;  /* 0x00000805000085a7 */ /* 0x000ea400080010ff */
[----:B--2---:R-:W-:Y:S05]  /*a9d0*/  @!P0 BRA `(.L_x_72) ;  /* 0xfffffffc00ec8947 */ /* 0x004fea000383ffff */
[----:B------:R-:W-:Y:S05]  /*a9e0*/  BRA `(.L_x_71) ;  /* 0xffffff90006c7947 */ /* 0x000fea000383ffff */
.L_x_73:
[----:B-1----:R1:W2:Y:S02]  /*a9f0*/  SYNCS.PHASECHK.TRANS64.TRYWAIT P0, [R0+URZ+0xb0], R5 ;  /* 0x0000b005000075a7 */ /* 0x0022a400080011ff */
[----:B--2---:R-:W-:Y:S05]  /*aa00*/  @!P0 NANOSLEEP.SYNCS 0x989680 ;  /* 0x009896800000895d */ /* 0x004fea0003900000 */
[----:B------:R-:W2:Y:S02]  /*aa10*/  @!P0 SYNCS.PHASECHK.TRANS64 P0, [R0+URZ+0xb0], R5 ;  /* 0x0000b005000085a7 */ /* 0x000ea400080010ff */
[----:B--2---:R-:W-:Y:S05]  /*aa20*/  @!P0 BRA `(.L_x_73) ;  /* 0xfffffffc00f08947 */ /* 0x004fea000383ffff */
[----:B------:R-:W-:Y:S05]  /*aa30*/  BRA `(.L_x_175) ;  /* 0xffffff9400f87947 */ /* 0x000fea000383ffff */
.L_x_75:
[----:B------:R-:W-:-:S07]  /*aa40*/  MOV R0, UR66 ;  /* 0x0000004200007c02 */ /* 0x000fce0008000f00 */
.L_x_176:
[----:B-1----:R1:W2:Y:S02]  /*aa50*/  SYNCS.PHASECHK.TRANS64.TRYWAIT P0, [R0+URZ+0xe0], R5 ;  /* 0x0000e005000075a7 */ /* 0x0022a400080011ff */
[----:B--2---:R-:W-:Y:S05]  /*aa60*/  @!P0 NANOSLEEP.SYNCS 0x989680 ;  /* 0x009896800000895d */ /* 0x004fea0003900000 */
[----:B------:R-:W2:Y:S02]  /*aa70*/  @!P0 SYNCS.PHASECHK.TRANS64 P0, [R0+URZ+0xe0], R5 ;  /* 0x0000e005000085a7 */ /* 0x000ea400080010ff */
[----:B--2---:R-:W-:Y:S05]  /*aa80*/  @!P0 BRA `(.L_x_176) ;  /* 0xfffffffc00f08947 */ /* 0x004fea000383ffff */
[----:B------:R-:W-:Y:S05]  /*aa90*/  BRA `(.L_x_177) ;  /* 0xffffff9800447947 */ /* 0x000fea000383ffff */
.L_x_78:
[----:B------:R-:W-:Y:S07]  /*aaa0*/  MOV R0, UR7 ;  /* 0x0000000700007c02 */ /* 0x000fee0008000f00 */
.L_x_178:
[----:B-1----:R1:W2:Y:S02]  /*aab0*/  SYNCS.PHASECHK.TRANS64.TRYWAIT P0, [R0+URZ], R5 ;  /* 0x00000005000075a7 */ /* 0x0022a400080011ff */
[----:B--2---:R-:W-:Y:S05]  /*aac0*/  @!P0 NANOSLEEP.SYNCS 0x989680 ;  /* 0x009896800000895d */ /* 0x004fea0003900000 */
[----:B------:R-:W2:Y:S02]  /*aad0*/  @!P0 SYNCS.PHASECHK.TRANS64 P0, [R0+URZ], R5 ;  /* 0x00000005000085a7 */ /* 0x000ea400080010ff */
[----:B--2---:R-:W-:Y:S05]  /*aae0*/  @!P0 BRA `(.L_x_178) ;  /* 0xfffffffc00f08947 */ /* 0x004fea000383ffff */
[----:B------:R-:W-:Y:S05]  /*aaf0*/  BRA `(.L_x_77) ;  /* 0xffffff9800587947 */ /* 0x000fea000383ffff */
.L_x_82:
[----:B-1----:R-:W-:-:S07]  /*ab00*/  MOV R0, UR4 ;  /* 0x0000000400007c02 */ /* 0x002fce0008000f00 */
.L_x_179:
[----:B-1----:R1:W2:Y:S02]  /*ab10*/  SYNCS.PHASECHK.TRANS64.TRYWAIT P0, [R0+URZ], R3 ;  /* 0x00000003000075a7 */ /* 0x0022a400080011ff */
[----:B--2---:R-:W-:Y:S05]  /*ab20*/  @!P0 NANOSLEEP.SYNCS 0x989680 ;  /* 0x009896800000895d */ /* 0x004fea0003900000 */
[----:B------:R-:W2:Y:S02]  /*ab30*/  @!P0 SYNCS.PHASECHK.TRANS64 P0, [R0+URZ], R3 ;  /* 0x00000003000085a7 */ /* 0x000ea400080010ff */
[----:B--2---:R-:W-:Y:S05]  /*ab40*/  @!P0 BRA `(.L_x_179) ;  /* 0xfffffffc00f08947 */ /* 0x004fea000383ffff */
[----:B------:R-:W-:Y:S05]  /*ab50*/  BRA `(.L_x_180) ;  /* 0xffffff9c00b07947 */ /* 0x000fea000383ffff */
.L_x_85:
[----:B------:R-:W-:-:S07]  /*ab60*/  MOV R0, UR42 ;  /* 0x0000002a00007c02 */ /* 0x000fce0008000f00 */
.L_x_181:
[----:B-1----:R1:W2:Y:S02]  /*ab70*/  SYNCS.PHASECHK.TRANS64.TRYWAIT P1, [R0+URZ+0x110], R3 ;  /* 0x00011003000075a7 */ /* 0x0022a400080211ff */
[----:B--2---:R-:W-:Y:S05]  /*ab80*/  @!P1 NANOSLEEP.SYNCS 0x989680 ;  /* 0x009896800000995d */ /* 0x004fea0003900000 */
[----:B------:R-:W2:Y:S02]  /*ab90*/  @!P1 SYNCS.PHASECHK.TRANS64 P1, [R0+URZ+0x110], R3 ;  /* 0x00011003000095a7 */ /* 0x000ea400080210ff */
[----:B--2---:R-:W-:Y:S05]  /*aba0*/  @!P1 BRA `(.L_x_181) ;  /* 0xfffffffc00f09947 */ /* 0x004fea000383ffff */
[----:B------:R-:W-:Y:S05]  /*abb0*/  BRA `(.L_x_182) ;  /* 0xffffff9c00fc7947 */ /* 0x000fea000383ffff */
.L_x_90:
[----:B--2---:R2:W3:Y:S02]  /*abc0*/  SYNCS.PHASECHK.TRANS64.TRYWAIT P0, [R12+URZ+0xb0], R9 ;  /* 0x0000b0090c0075a7 */ /* 0x0044e400080011ff */
[----:B---3--:R-:W-:Y:S05]  /*abd0*/  @!P0 NANOSLEEP.SYNCS 0x989680 ;  /* 0x009896800000895d */ /* 0x008fea0003900000 */
[----:B------:R-:W3:Y:S02]  /*abe0*/  @!P0 SYNCS.PHASECHK.TRANS64 P0, [R12+URZ+0xb0], R9 ;  /* 0x0000b0090c0085a7 */ /* 0x000ee400080010ff */
[----:B---3--:R-:W-:Y:S05]  /*abf0*/  @!P0 BRA `(.L_x_90) ;  /* 0xfffffffc00f08947 */ /* 0x008fea000383ffff */
[----:B------:R-:W-:Y:S05]  /*ac00*/  BRA `(.L_x_183) ;  /* 0xffffffa400247947 */ /* 0x000fea000383ffff */
.L_x_93:
[----:B------:R-:W-:Y:S07]  /*ac10*/  MOV R0, UR21 ;  /* 0x0000001500007c02 */ /* 0x000fee0008000f00 */
.L_x_184:
[----:B--2---:R2:W3:Y:S02]  /*ac20*/  SYNCS.PHASECHK.TRANS64.TRYWAIT P2, [R0+URZ+0xa8], R11 ;  /* 0x0000a80b000075a7 */ /* 0x0044e400080411ff */
[----:B---3--:R-:W-:Y:S05]  /*ac30*/  @!P2 NANOSLEEP.SYNCS 0x989680 ;  /* 0x009896800000a95d */ /* 0x008fea0003900000 */
[----:B------:R-:W3:Y:S02]  /*ac40*/  @!P2 SYNCS.PHASECHK.TRANS64 P2, [R0+URZ+0xa8], R11 ;  /* 0x0000a80b0000a5a7 */ /* 0x000ee400080410ff */
[----:B---3--:R-:W-:Y:S05]  /*ac50*/  @!P2 BRA `(.L_x_184) ;  /* 0xfffffffc00f0a947 */ /* 0x008fea000383ffff */
[----:B------:R-:W-:Y:S05]  /*ac60*/  BRA `(.L_x_92) ;  /* 0xffffffa8008c7947 */ /* 0x000fea000383ffff */
.L_x_96:
[----:B--2---:R-:W-:Y:S07]  /*ac70*/  MOV R0, UR21 ;  /* 0x0000001500007c02 */ /* 0x004fee0008000f00 */
.L_x_185:
[----:B--2---:R2:W3:Y:S02]  /*ac80*/  SYNCS.PHASECHK.TRANS64.TRYWAIT P0, [R0+URZ+0x80], R9 ;  /* 0x00008009000075a7 */ /* 0x0044e400080011ff */
[----:B---3--:R-:W-:Y:S05]  /*ac90*/  @!P0 NANOSLEEP.SYNCS 0x989680 ;  /* 0x009896800000895d */ /* 0x008fea0003900000 */
[----:B------:R-:W3:Y:S02]  /*aca0*/  @!P0 SYNCS.PHASECHK.TRANS64 P0, [R0+URZ+0x80], R9 ;  /* 0x00008009000085a7 */ /* 0x000ee400080010ff */
[----:B---3--:R-:W-:Y:S05]  /*acb0*/  @!P0 BRA `(.L_x_185) ;  /* 0xfffffffc00f08947 */ /* 0x008fea000383ffff */
[----:B------:R-:W-:Y:S05]  /*acc0*/  BRA `(.L_x_186) ;  /* 0xffffffa800e87947 */ /* 0x000fea000383ffff */
.L_x_97:
[----:B------:R-:W-:Y:S07]  /*acd0*/  MOV R0, UR21 ;  /* 0x0000001500007c02 */ /* 0x000fee0008000f00 */
.L_x_187:
[----:B--2---:R2:W3:Y:S02]  /*ace0*/  SYNCS.PHASECHK.TRANS64.TRYWAIT P0, [R0+URZ+0x88], R9 ;  /* 0x00008809000075a7 */ /* 0x0044e400080011ff */
[----:B---3--:R-:W-:Y:S05]  /*acf0*/  @!P0 NANOSLEEP.SYNCS 0x989680 ;  /* 0x009896800000895d */ /* 0x008fea0003900000 */
[----:B------:R-:W3:Y:S02]  /*ad00*/  @!P0 SYNCS.PHASECHK.TRANS64 P0, [R0+URZ+0x88], R9 ;  /* 0x00008809000085a7 */ /* 0x000ee400080010ff */
[----:B---3--:R-:W-:Y:S05]  /*ad10*/  @!P0 BRA `(.L_x_187) ;  /* 0xfffffffc00f08947 */ /* 0x008fea000383ffff */
[----:B------:R-:W-:Y:S05]  /*ad20*/  BRA `(.L_x_188) ;  /* 0xffffffac00247947 */ /* 0x000fea000383ffff */
.L_x_98:
[----:B------:R-:W-:Y:S07]  /*ad30*/  MOV R0, UR21 ;  /* 0x0000001500007c02 */ /* 0x000fee0008000f00 */
.L_x_189:
[----:B--2---:R2:W3:Y:S02]  /*ad40*/  SYNCS.PHASECHK.TRANS64.TRYWAIT P0, [R0+URZ+0x90], R9 ;  /* 0x00009009000075a7 */ /* 0x0044e400080011ff */
[----:B---3--:R-:W-:Y:S05]  /*ad50*/  @!P0 NANOSLEEP.SYNCS 0x989680 ;  /* 0x009896800000895d */ /* 0x008fea0003900000 */
[----:B------:R-:W3:Y:S02]  /*ad60*/  @!P0 SYNCS.PHASECHK.TRANS64 P0, [R0+URZ+0x90], R9 ;  /* 0x00009009000085a7 */ /* 0x000ee400080010ff */
[----:B---3--:R-:W-:Y:S05]  /*ad70*/  @!P0 BRA `(.L_x_189) ;  /* 0xfffffffc00f08947 */ /* 0x008fea000383ffff */
[----:B------:R-:W-:Y:S05]  /*ad80*/  BRA `(.L_x_190) ;  /* 0xffffffac006c7947 */ /* 0x000fea000383ffff */
.L_x_99:
[----:B------:R-:W-:Y:S07]  /*ad90*/  MOV R0, UR21 ;  /* 0x0000001500007c02 */ /* 0x000fee0008000f00 */
.L_x_191:
[----:B--2---:R2:W3:Y:S02]  /*ada0*/  SYNCS.PHASECHK.TRANS64.TRYWAIT P0, [R0+URZ+0x98], R9 ;  /* 0x00009809000075a7 */ /* 0x0044e400080011ff */
[----:B---3--:R-:W-:Y:S05]  /*adb0*/  @!P0 NANOSLEEP.SYNCS 0x989680 ;  /* 0x009896800000895d */ /* 0x008fea0003900000 */
[----:B------:R-:W3:Y:S02]  /*adc0*/  @!P0 SYNCS.PHASECHK.TRANS64 P0, [R0+URZ+0x98], R9 ;  /* 0x00009809000085a7 */ /* 0x000ee400080010ff */
[----:B---3--:R-:W-:Y:S05]  /*add0*/  @!P0 BRA `(.L_x_191) ;  /* 0xfffffffc00f08947 */ /* 0x008fea000383ffff */
[----:B------:R-:W-:Y:S05]  /*ade0*/  BRA `(.L_x_192) ;  /* 0xffffffac00b07947 */ /* 0x000fea000383ffff */
.L_x_101:
[----:B------:R-:W-:-:S07]  /*adf0*/  MOV R0, UR21 ;  /* 0x0000001500007c02 */ /* 0x000fce0008000f00 */
.L_x_193:
[----:B--2---:R2:W4:Y:S02]  /*ae00*/  SYNCS.PHASECHK.TRANS64.TRYWAIT P0, [R0+URZ+0x80], R3 ;  /* 0x00008003000075a7 */ /* 0x00452400080011ff */
[----:B----4-:R-:W-:Y:S05]  /*ae10*/  @!P0 NANOSLEEP.SYNCS 0x989680 ;  /* 0x009896800000895d */ /* 0x010fea0003900000 */
[----:B------:R-:W4:Y:S02]  /*ae20*/  @!P0 SYNCS.PHASECHK.TRANS64 P0, [R0+URZ+0x80], R3 ;  /* 0x00008003000085a7 */ /* 0x000f2400080010ff */
[----:B----4-:R-:W-:Y:S05]  /*ae30*/  @!P0 BRA `(.L_x_193) ;  /* 0xfffffffc00f08947 */ /* 0x010fea000383ffff */
[----:B------:R-:W-:Y:S05]  /*ae40*/  BRA `(.L_x_194) ;  /* 0xffffffb000287947 */ /* 0x000fea000383ffff */
.L_x_102:
[----:B--2---:R-:W-:-:S07]  /*ae50*/  MOV R0, UR21 ;  /* 0x0000001500007c02 */ /* 0x004fce0008000f00 */
.L_x_195:
[----:B--2---:R2:W4:Y:S02]  /*ae60*/  SYNCS.PHASECHK.TRANS64.TRYWAIT P0, [R0+URZ+0x88], R3 ;  /* 0x00008803000075a7 */ /* 0x00452400080011ff */
[----:B----4-:R-:W-:Y:S05]  /*ae70*/  @!P0 NANOSLEEP.SYNCS 0x989680 ;  /* 0x009896800000895d */ /* 0x010fea0003900000 */
[----:B------:R-:W4:Y:S02]  /*ae80*/  @!P0 SYNCS.PHASECHK.TRANS64 P0, [R0+URZ+0x88], R3 ;  /* 0x00008803000085a7 */ /* 0x000f2400080010ff */
[----:B----4-:R-:W-:Y:S05]  /*ae90*/  @!P0 BRA `(.L_x_195) ;  /* 0xfffffffc00f08947 */ /* 0x010fea000383ffff */
[----:B------:R-:W-:Y:S05]  /*aea0*/  BRA `(.L_x_196) ;  /* 0xffffffb000187947 */ /* 0x000fea000383ffff */
.L_x_103:
[----:B--2---:R-:W-:-:S07]  /*aeb0*/  MOV R0, UR21 ;  /* 0x0000001500007c02 */ /* 0x004fce0008000f00 */
.L_x_197:
[----:B--2---:R2:W4:Y:S02]  /*aec0*/  SYNCS.PHASECHK.TRANS64.TRYWAIT P0, [R0+URZ+0x90], R3 ;  /* 0x00009003000075a7 */ /* 0x00452400080011ff */
[----:B----4-:R-:W-:Y:S05]  /*aed0*/  @!P0 NANOSLEEP.SYNCS 0x989680 ;  /* 0x009896800000895d */ /* 0x010fea0003900000 */
[----:B------:R-:W4:Y:S02]  /*aee0*/  @!P0 SYNCS.PHASECHK.TRANS64 P0, [R0+URZ+0x90], R3 ;  /* 0x00009003000085a7 */ /* 0x000f2400080010ff */
[----:B----4-:R-:W-:Y:S05]  /*aef0*/  @!P0 BRA `(.L_x_197) ;  /* 0xfffffffc00f08947 */ /* 0x010fea000383ffff */
[----:B------:R-:W-:Y:S05]  /*af00*/  BRA `(.L_x_198) ;  /* 0xffffffb000087947 */ /* 0x000fea000383ffff */
.L_x_105:
[----:B--2---:R2:W3:Y:S02]  /*af10*/  SYNCS.PHASECHK.TRANS64.TRYWAIT P0, [R3+URZ+0xb0], R0 ;  /* 0x0000b000030075a7 */ /* 0x0044e400080011ff */
[----:B---3--:R-:W-:Y:S05]  /*af20*/  @!P0 NANOSLEEP.SYNCS 0x989680 ;  /* 0x009896800000895d */ /* 0x008fea0003900000 */
[----:B------:R-:W3:Y:S02]  /*af30*/  @!P0 SYNCS.PHASECHK.TRANS64 P0, [R3+URZ+0xb0], R0 ;  /* 0x0000b000030085a7 */ /* 0x000ee400080010ff */
[----:B---3--:R-:W-:Y:S05]  /*af40*/  @!P0 BRA `(.L_x_105) ;  /* 0xfffffffc00f08947 */ /* 0x008fea000383ffff */
[----:B------:R-:W-:Y:S05]  /*af50*/  BRA `(.L_x_199) ;  /* 0xffffffb000c87947 */ /* 0x000fea000383ffff */
.L_x_116:
[----:B-1----:R-:W-:Y:S04]  /*af60*/  MOV R2, UR44 ;  /* 0x0000002c00027c02 */ /* 0x002fe80008000f00 */
[----:B------:R1:W2:Y:S03]  /*af70*/  SYNCS.PHASECHK.TRANS64.TRYWAIT P0, [R2+URZ+0x60], R3 ;  /* 0x00006003020075a7 */ /* 0x0002a600080011ff */
[----:B--2---:R-:W-:Y:S05]  /*af80*/  @!P0 NANOSLEEP.SYNCS 0x989680 ;  /* 0x009896800000895d */ /* 0x004fea0003900000 */
[----:B------:R-:W2:Y:S02]  /*af90*/  @!P0 SYNCS.PHASECHK.TRANS64 P0, [R2+URZ+0x60], R3 ;  /* 0x00006003020085a7 */ /* 0x000ea400080010ff */
[----:B--2---:R-:W-:Y:S05]  /*afa0*/  @!P0 BRA `(.L_x_116) ;  /* 0xfffffffc00ec8947 */ /* 0x004fea000383ffff */
[----:B------:R-:W-:Y:S05]  /*afb0*/  BRA `(.L_x_115) ;  /* 0xffffffc000187947 */ /* 0x000fea000383ffff */
.L_x_118:
[----:B-1----:R1:W3:Y:S02]  /*afc0*/  SYNCS.PHASECHK.TRANS64.TRYWAIT P1, [R101+URZ+0xd0], R0 ;  /* 0x0000d000650075a7 */ /* 0x0022e400080211ff */
[----:B---3--:R-:W-:Y:S05]  /*afd0*/  @!P1 NANOSLEEP.SYNCS 0x989680 ;  /* 0x009896800000995d */ /* 0x008fea0003900000 */
[----:B------:R-:W3:Y:S02]  /*afe0*/  @!P1 SYNCS.PHASECHK.TRANS64 P1, [R101+URZ+0xd0], R0 ;  /* 0x0000d000650095a7 */ /* 0x000ee400080210ff */
[----:B---3--:R-:W-:Y:S05]  /*aff0*/  @!P1 BRA `(.L_x_118) ;  /* 0xfffffffc00f09947 */ /* 0x008fea000383ffff */
[----:B------:R-:W-:Y:S05]  /*b000*/  BRA `(.L_x_117) ;  /* 0xffffffc000407947 */ /* 0x000fea000383ffff */
.L_x_127:
[----:B---3--:R3:W4:Y:S02]  /*b010*/  SYNCS.PHASECHK.TRANS64.TRYWAIT P0, [R3+URZ+0x60], R0 ;  /* 0x00006000030075a7 */ /* 0x00872400080011ff */
[----:B----4-:R-:W-:Y:S05]  /*b020*/  @!P0 NANOSLEEP.SYNCS 0x989680 ;  /* 0x009896800000895d */ /* 0x010fea0003900000 */
[----:B------:R-:W4:Y:S02]  /*b030*/  @!P0 SYNCS.PHASECHK.TRANS64 P0, [R3+URZ+0x60], R0 ;  /* 0x00006000030085a7 */ /* 0x000f2400080010ff */
[----:B----4-:R-:W-:Y:S05]  /*b040*/  @!P0 BRA `(.L_x_127) ;  /* 0xfffffffc00f08947 */ /* 0x010fea000383ffff */
[----:B------:R-:W-:Y:S05]  /*b050*/  BRA `(.L_x_126) ;  /* 0xffffffcc001c7947 */ /* 0x000fea000383ffff */
.L_x_135:
[----:B---3--:R3:W4:Y:S02]  /*b060*/  SYNCS.PHASECHK.TRANS64.TRYWAIT P0, [R62+URZ+0x60], R5 ;  /* 0x000060053e0075a7 */ /* 0x00872400080011ff */
[----:B----4-:R-:W-:Y:S05]  /*b070*/  @!P0 NANOSLEEP.SYNCS 0x989680 ;  /* 0x009896800000895d */ /* 0x010fea0003900000 */
[----:B------:R-:W4:Y:S02]  /*b080*/  @!P0 SYNCS.PHASECHK.TRANS64 P0, [R62+URZ+0x60], R5 ;  /* 0x000060053e0085a7 */ /* 0x000f2400080010ff */
[----:B----4-:R-:W-:Y:S05]  /*b090*/  @!P0 BRA `(.L_x_135) ;  /* 0xfffffffc00f08947 */ /* 0x010fea000383ffff */
[----:B------:R-:W-:Y:S05]  /*b0a0*/  BRA `(.L_x_134) ;  /* 0xffffffd800207947 */ /* 0x000fea000383ffff */
.L_x_143:
[----:B---3--:R3:W4:Y:S02]  /*b0b0*/  SYNCS.PHASECHK.TRANS64.TRYWAIT P0, [R62+URZ+0x60], R5 ;  /* 0x000060053e0075a7 */ /* 0x00872400080011ff */
[----:B----4-:R-:W-:Y:S05]  /*b0c0*/  @!P0 NANOSLEEP.SYNCS 0x989680 ;  /* 0x009896800000895d */ /* 0x010fea0003900000 */
[----:B------:R-:W4:Y:S02]  /*b0d0*/  @!P0 SYNCS.PHASECHK.TRANS64 P0, [R62+URZ+0x60], R5 ;  /* 0x000060053e0085a7 */ /* 0x000f2400080010ff */
[----:B----4-:R-:W-:Y:S05]  /*b0e0*/  @!P0 BRA `(.L_x_143) ;  /* 0xfffffffc00f08947 */ /* 0x010fea000383ffff */
[----:B------:R-:W-:Y:S05]  /*b0f0*/  BRA `(.L_x_142) ;  /* 0xffffffe400247947 */ /* 0x000fea000383ffff */
        .weak           $__internal_0_$__cuda_sm10x_tcgen05_guardrail_trap_col_being_dealloced_not_returned_by_alloc
        .type           $__internal_0_$__cuda_sm10x_tcgen05_guardrail_trap_col_being_dealloced_not_returned_by_alloc,@function
        .size           $__internal_0_$__cuda_sm10x_tcgen05_guardrail_trap_col_being_dealloced_not_returned_by_alloc,($__internal_1_$__cuda_sm10x_tcgen05_guardrail_trap_phase_invalid_during_alloc - $__internal_0_$__cuda_sm10x_tcgen05_guardrail_trap_col_being_dealloced_not_returned_by_alloc)
$__internal_0_$__cuda_sm10x_tcgen05_guardrail_trap_col_being_dealloced_not_returned_by_alloc:
[----:B------:R-:W-:Y:S05]  /*b100*/  BPT.TRAP 0x1 ;  /* 0x000000040000795c */ /* 0x000fea0000300000 */
[----:B------:R-:W-:-:S04]  /*b110*/  HFMA2 R3, -RZ, RZ, 0, 0 ;  /* 0x00000000ff037431 */ /* 0x000fc800000001ff */
[----:B------:R-:W-:Y:S05]  /*b120*/  RET.REL.NODEC R2 `(_ZN7cutlass13device_kernelINS_4gemm6kernel13GemmUniversalIN4cute5tupleIJiiiiEEENS1_10collective13CollectiveMmaINS1_46MainloopSm100TmaUmmaWarpSpecializedBlockScaledILi6ELi2ELi2ENS5_IJNS4_1CILi4EEENSA_ILi2EEENSA_ILi1EEEEEEEENS5_IJNSA_ILi256EEENSA_ILi128EEESG_EEENS5_IJNS_12float_e2m1_tENS_13float_ue4m3_tEEEENS5_IJNS5_IJlSD_lEEENS4_6LayoutINS5_IJNS5_IJNS5_IJNSA_ILi32EEESB_EEEiEEENS5_IJNS5_IJNSA_ILi16EEESB_EEEiEEENS5_IJSD_iEEEEEENS5_IJST_NS5_IJNS5_IJNSA_ILi0EEESD_EEENSA_ILi512EEEEEENS5_IJSW_iEEEEEEEEEEESL_S13_NS4_8TiledMMAINS4_8MMA_AtomIJNS4_23SM100_MMA_MXF4_2x1SM_SSISJ_SJ_fSK_Li256ELi128ELi16ELNS4_4UMMA5MajorE0ELS18_0ELNS17_7ScaleInE0ELS19_0EEEEEENSN_INS5_IJSD_SD_SD_EEENS5_IJSW_SW_SW_EEEEENS5_IJNS4_10UnderscoreES1F_S1F_EEEEENS5_IJNS4_28SM100_TMA_2SM_LOAD_MULTICASTES1I_EEENS5_IJNS4_14ComposedLayoutINS4_7SwizzleILi3ELi4ELi3EEENS4_18smem_ptr_flag_bitsILi4EEENSN_INS5_IJNSA_ILi8EEESG_EEENS5_IJSG_SD_EEEEEEENSN_INS5_IJNS5_IJNS5_IJSP_SD_EEESS_EEESD_NS5_IJSD_SB_EEEEEENS5_IJNS5_IJNS5_IJSS_SY_EEESX_EEESW_NS5_IJSB_SY_EEEEEEEEEEEvNS4_8identityES1J_S23_vS24_EENS_8epilogue10collective18CollectiveEpilogueINS26_23Sm100TmaWarpSpecializedILi4ELi2ELi32ELb1ELb0EEEJNS5_IJSH_SH_SG_EEENS5_IJNSN_ISH_SD_EENSN_ISO_SD_EEEEENS_10bfloat16_tESM_S2F_SM_NS26_6fusion15FusionCallbacksIS2A_NS2G_17LinearCombinationIS2F_fS2F_fLNS_15FloatRoundStyleE2EEES2B_S2E_JEEENS4_5SM1004TMEM4LOAD26SM100_TMEM_LOAD_32dp32b32xENS4_13SM90_TMA_LOADENS1K_INS1L_ILi2ELi4ELi3EEENS1N_ILi16EEENSN_INS5_IJS1P_SO_EEENS5_IJSO_SD_EEEEEEENS4_39AutoVectorizingCopyWithAssumedAlignmentILi128EEENS4_14SM90_TMA_STOREES2W_S2Y_S2Y_EEEvvEEEEvNT_6ParamsE) ;  /* 0xffffff4c02b47950 */ /* 0x000fea0003c3ffff */
        .weak           $__internal_1_$__cuda_sm10x_tcgen05_guardrail_trap_phase_invalid_during_alloc
        .type           $__internal_1_$__cuda_sm10x_tcgen05_guardrail_trap_phase_invalid_during_alloc,@function
        .size           $__internal_1_$__cuda_sm10x_tcgen05_guardrail_trap_phase_invalid_during_alloc,($__internal_2_$__cuda_sm10x_tcgen05_guardrail_trap_unallocated_columns_being_dealloced - $__internal_1_$__cuda_sm10x_tcgen05_guardrail_trap_phase_invalid_during_alloc)
$__internal_1_$__cuda_sm10x_tcgen05_guardrail_trap_phase_invalid_during_alloc:
[----:B------:R-:W-:Y:S05]  /*b130*/  BPT.TRAP 0x1 ;  /* 0x000000040000795c */ /* 0x000fea0000300000 */
[----:B------:R-:W-:-:S04]  /*b140*/  MOV R5, 0x0 ;  /* 0x0000000000057802 */ /* 0x000fc80000000f00 */
[----:B------:R-:W-:Y:S05]  /*b150*/  RET.REL.NODEC R4 `(_ZN7cutlass13device_kernelINS_4gemm6kernel13GemmUniversalIN4cute5tupleIJiiiiEEENS1_10collective13CollectiveMmaINS1_46MainloopSm100TmaUmmaWarpSpecializedBlockScaledILi6ELi2ELi2ENS5_IJNS4_1CILi4EEENSA_ILi2EEENSA_ILi1EEEEEEEENS5_IJNSA_ILi256EEENSA_ILi128EEESG_EEENS5_IJNS_12float_e2m1_tENS_13float_ue4m3_tEEEENS5_IJNS5_IJlSD_lEEENS4_6LayoutINS5_IJNS5_IJNS5_IJNSA_ILi32EEESB_EEEiEEENS5_IJNS5_IJNSA_ILi16EEESB_EEEiEEENS5_IJSD_iEEEEEENS5_IJST_NS5_IJNS5_IJNSA_ILi0EEESD_EEENSA_ILi512EEEEEENS5_IJSW_iEEEEEEEEEEESL_S13_NS4_8TiledMMAINS4_8MMA_AtomIJNS4_23SM100_MMA_MXF4_2x1SM_SSISJ_SJ_fSK_Li256ELi128ELi16ELNS4_4UMMA5MajorE0ELS18_0ELNS17_7ScaleInE0ELS19_0EEEEEENSN_INS5_IJSD_SD_SD_EEENS5_IJSW_SW_SW_EEEEENS5_IJNS4_10UnderscoreES1F_S1F_EEEEENS5_IJNS4_28SM100_TMA_2SM_LOAD_MULTICASTES1I_EEENS5_IJNS4_14ComposedLayoutINS4_7SwizzleILi3ELi4ELi3EEENS4_18smem_ptr_flag_bitsILi4EEENSN_INS5_IJNSA_ILi8EEESG_EEENS5_IJSG_SD_EEEEEEENSN_INS5_IJNS5_IJNS5_IJSP_SD_EEESS_EEESD_NS5_IJSD_SB_EEEEEENS5_IJNS5_IJNS5_IJSS_SY_EEESX_EEESW_NS5_IJSB_SY_EEEEEEEEEEEvNS4_8identityES1J_S23_vS24_EENS_8epilogue10collective18CollectiveEpilogueINS26_23Sm100TmaWarpSpecializedILi4ELi2ELi32ELb1ELb0EEEJNS5_IJSH_SH_SG_EEENS5_IJNSN_ISH_SD_EENSN_ISO_SD_EEEEENS_10bfloat16_tESM_S2F_SM_NS26_6fusion15FusionCallbacksIS2A_NS2G_17LinearCombinationIS2F_fS2F_fLNS_15FloatRoundStyleE2EEES2B_S2E_JEEENS4_5SM1004TMEM4LOAD26SM100_TMEM_LOAD_32dp32b32xENS4_13SM90_TMA_LOADENS1K_INS1L_ILi2ELi4ELi3EEENS1N_ILi16EEENSN_INS5_IJS1P_SO_EEENS5_IJSO_SD_EEEEEEENS4_39AutoVectorizingCopyWithAssumedAlignmentILi128EEENS4_14SM90_TMA_STOREES2W_S2Y_S2Y_EEEvvEEEEvNT_6ParamsE) ;  /* 0xffffff4c04a87950 */ /* 0x000fea0003c3ffff */
        .weak           $__internal_2_$__cuda_sm10x_tcgen05_guardrail_trap_unallocated_columns_being_dealloced
        .type           $__internal_2_$__cuda_sm10x_tcgen05_guardrail_trap_unallocated_columns_being_dealloced,@function
        .size           $__internal_2_$__cuda_sm10x_tcgen05_guardrail_trap_unallocated_columns_being_dealloced,(.L_x_201 - $__internal_2_$__cuda_sm10x_tcgen05_guardrail_trap_unallocated_columns_being_dealloced)
$__internal_2_$__cuda_sm10x_tcgen05_guardrail_trap_unallocated_columns_being_dealloced:
[----:B------:R-:W-:Y:S05]  /*b160*/  BPT.TRAP 0x1 ;  /* 0x000000040000795c */ /* 0x000fea0000300000 */
[----:B------:R-:W-:-:S04]  /*b170*/  HFMA2 R3, -RZ, RZ, 0, 0 ;  /* 0x00000000ff037431 */ /* 0x000fc800000001ff */
[----:B------:R-:W-:Y:S05]  /*b180*/  RET.REL.NODEC R2 `(_ZN7cutlass13device_kernelINS_4gemm6kernel13GemmUniversalIN4cute5tupleIJiiiiEEENS1_10collective13CollectiveMmaINS1_46MainloopSm100TmaUmmaWarpSpecializedBlockScaledILi6ELi2ELi2ENS5_IJNS4_1CILi4EEENSA_ILi2EEENSA_ILi1EEEEEEEENS5_IJNSA_ILi256EEENSA_ILi128EEESG_EEENS5_IJNS_12float_e2m1_tENS_13float_ue4m3_tEEEENS5_IJNS5_IJlSD_lEEENS4_6LayoutINS5_IJNS5_IJNS5_IJNSA_ILi32EEESB_EEEiEEENS5_IJNS5_IJNSA_ILi16EEESB_EEEiEEENS5_IJSD_iEEEEEENS5_IJST_NS5_IJNS5_IJNSA_ILi0EEESD_EEENSA_ILi512EEEEEENS5_IJSW_iEEEEEEEEEEESL_S13_NS4_8TiledMMAINS4_8MMA_AtomIJNS4_23SM100_MMA_MXF4_2x1SM_SSISJ_SJ_fSK_Li256ELi128ELi16ELNS4_4UMMA5MajorE0ELS18_0ELNS17_7ScaleInE0ELS19_0EEEEEENSN_INS5_IJSD_SD_SD_EEENS5_IJSW_SW_SW_EEEEENS5_IJNS4_10UnderscoreES1F_S1F_EEEEENS5_IJNS4_28SM100_TMA_2SM_LOAD_MULTICASTES1I_EEENS5_IJNS4_14ComposedLayoutINS4_7SwizzleILi3ELi4ELi3EEENS4_18smem_ptr_flag_bitsILi4EEENSN_INS5_IJNSA_ILi8EEESG_EEENS5_IJSG_SD_EEEEEEENSN_INS5_IJNS5_IJNS5_IJSP_SD_EEESS_EEESD_NS5_IJSD_SB_EEEEEENS5_IJNS5_IJNS5_IJSS_SY_EEESX_EEESW_NS5_IJSB_SY_EEEEEEEEEEEvNS4_8identityES1J_S23_vS24_EENS_8epilogue10collective18CollectiveEpilogueINS26_23Sm100TmaWarpSpecializedILi4ELi2ELi32ELb1ELb0EEEJNS5_IJSH_SH_SG_EEENS5_IJNSN_ISH_SD_EENSN_ISO_SD_EEEEENS_10bfloat16_tESM_S2F_SM_NS26_6fusion15FusionCallbacksIS2A_NS2G_17LinearCombinationIS2F_fS2F_fLNS_15FloatRoundStyleE2EEES2B_S2E_JEEENS4_5SM1004TMEM4LOAD26SM100_TMEM_LOAD_32dp32b32xENS4_13SM90_TMA_LOADENS1K_INS1L_ILi2ELi4ELi3EEENS1N_ILi16EEENSN_INS5_IJS1P_SO_EEENS5_IJSO_SD_EEEEEEENS4_39AutoVectorizingCopyWithAssumedAlignmentILi128EEENS4_14SM90_TMA_STOREES2W_S2Y_S2Y_EEEvvEEEEvNT_6ParamsE) ;  /* 0xffffff4c029c7950 */ /* 0x000fea0003c3ffff */
.L_x_200:
[----:B------:R-:W-:-:S00]  /*b190*/  BRA `(.L_x_200) ;  /* 0xfffffffc00fc7947 */ /* 0x000fc0000383ffff */
[----:B------:R-:W-:-:S00]  /*b1a0*/  NOP ;  /* 0x0000000000007918 */ /* 0x000fc00000000000 */
        /* <DEDUP_REMOVED lines=13> */
.L_x_201:


//--------------------- .nv.global.init           --------------------------
	.section	.nv.global.init,"aw",@progbits
.nv.global.init:
	.type		$str$29,@object
	.size		$str$29,($str$30 - $str$29)
$str$29:
        /*0000*/ 	.byte	0x28, 0x61, 0x64, 0x64, 0x72, 0x65, 0x73, 0x73, 0x20, 0x26, 0x20, 0x6d, 0x61, 0x73, 0x6b, 0x29
        /*0010*/ 	.byte	0x20, 0x3d, 0x3d, 0x20, 0x30, 0x00
	.type		$str$30,@object
	.size		$str$30,($str$26 - $str$30)
$str$30:
        /*0016*/ 	.byte	0x2f, 0x74, 0x6d, 0x70, 0x2f, 0x63, 0x75, 0x74, 0x6c, 0x61, 0x73, 0x73, 0x5f, 0x73, 0x77, 0x65
        /*0026*/ 	.byte	0x65, 0x70, 0x5f, 0x73, 0x72, 0x63, 0x2f, 0x69, 0x6e, 0x63, 0x6c, 0x75, 0x64, 0x65, 0x2f, 0x63
        /*0036*/ 	.byte	0x75, 0x74, 0x65, 0x2f, 0x70, 0x6f, 0x69, 0x6e, 0x74, 0x65, 0x72, 0x5f, 0x66, 0x6c, 0x61, 0x67
        /*0046*/ 	.byte	0x67, 0x65, 0x64, 0x2e, 0x68, 0x70, 0x70, 0x00
	.type		$str$26,@object
	.size		$str$26,($str$25 - $str$26)
$str$26:
        /*004e*/ 	.byte	0x2f, 0x74, 0x6d, 0x70, 0x2f, 0x63, 0x75, 0x74, 0x6c, 0x61, 0x73, 0x73, 0x5f, 0x73, 0x77, 0x65
        /*005e*/ 	.byte	0x65, 0x70, 0x5f, 0x73, 0x72, 0x63, 0x2f, 0x69, 0x6e, 0x63, 0x6c, 0x75, 0x64, 0x65, 0x2f, 0x63
        /*006e*/ 	.byte	0x75, 0x74, 0x65, 0x2f, 0x61, 0x74, 0x6f, 0x6d, 0x2f, 0x63, 0x6f, 0x70, 0x79, 0x5f, 0x74, 0x72
        /*007e*/ 	.byte	0x61, 0x69, 0x74, 0x73, 0x5f, 0x73, 0x6d, 0x31, 0x30, 0x30, 0x2e, 0x68, 0x70, 0x70, 0x00
	.type		$str$25,@object
	.size		$str$25,(__unnamed_1 - $str$25)
$str$25:
        /*008d*/ 	.byte	0x28, 0x28, 0x75, 0x69, 0x6e, 0x74, 0x33, 0x32, 0x5f, 0x74, 0x28, 0x74, 0x68, 0x72, 0x65, 0x61
        /*009d*/ 	.byte	0x64, 0x49, 0x64, 0x78, 0x2e, 0x78, 0x29, 0x20, 0x2f, 0x20, 0x33, 0x32, 0x29, 0x20, 0x25, 0x20
        /*00ad*/ 	.byte	0x34, 0x29, 0x20, 0x3d, 0x3d, 0x20, 0x28, 0x28, 0x28, 0x74, 0x6d, 0x65, 0x6d, 0x5f, 0x61, 0x64
        /*00bd*/ 	.byte	0x64, 0x72, 0x20, 0x3e, 0x3e, 0x20, 0x31, 0x36, 0x29, 0x20, 0x2f, 0x20, 0x33, 0x32, 0x29, 0x20
        /*00cd*/ 	.byte	0x25, 0x20, 0x34, 0x29, 0x00
	.type		__unnamed_1,@object
	.size		__unnamed_1,(__unnamed_2 - __unnamed_1)
__unnamed_1:
        /*00d2*/ 	.byte	0x61, 0x75, 0x74, 0x6f, 0x20, 0x63, 0x75, 0x74, 0x65, 0x3a, 0x3a, 0x61, 0x73, 0x5f, 0x70, 0x6f
        /* <DEDUP_REMOVED lines=24> */
        /*0262*/ 	.byte	0x34, 0x30, 0x39, 0x36, 0x3e, 0x3e, 0x3e, 0x3e, 0x5d, 0x00
	.type		__unnamed_2,@object
	.size		__unnamed_2,(.L_2 - __unnamed_2)
__unnamed_2:
        /* <DEDUP_REMOVED lines=42> */
        /*050c*/ 	.byte	0x3e, 0x3e, 0x5d, 0x00
.L_2:


//--------------------- .nv.shared._ZN7cutlass13device_kernelINS_4gemm6kernel13GemmUniversalIN4cute5tupleIJiiiiEEENS1_10collective13CollectiveMmaINS1_46MainloopSm100TmaUmmaWarpSpecializedBlockScaledILi6ELi2ELi2ENS5_IJNS4_1CILi4EEENSA_ILi2EEENSA_ILi1EEEEEEEENS5_IJNSA_ILi256EEENSA_ILi128EEESG_EEENS5_IJNS_12float_e2m1_tENS_13float_ue4m3_tEEEENS5_IJNS5_IJlSD_lEEENS4_6LayoutINS5_IJNS5_IJNS5_IJNSA_ILi32EEESB_EEEiEEENS5_IJNS5_IJNSA_ILi16EEESB_EEEiEEENS5_IJSD_iEEEEEENS5_IJST_NS5_IJNS5_IJNSA_ILi0EEESD_EEENSA_ILi512EEEEEENS5_IJSW_iEEEEEEEEEEESL_S13_NS4_8TiledMMAINS4_8MMA_AtomIJNS4_23SM100_MMA_MXF4_2x1SM_SSISJ_SJ_fSK_Li256ELi128ELi16ELNS4_4UMMA5MajorE0ELS18_0ELNS17_7ScaleInE0ELS19_0EEEEEENSN_INS5_IJSD_SD_SD_EEENS5_IJSW_SW_SW_EEEEENS5_IJNS4_10UnderscoreES1F_S1F_EEEEENS5_IJNS4_28SM100_TMA_2SM_LOAD_MULTICASTES1I_EEENS5_IJNS4_14ComposedLayoutINS4_7SwizzleILi3ELi4ELi3EEENS4_18smem_ptr_flag_bitsILi4EEENSN_INS5_IJNSA_ILi8EEESG_EEENS5_IJSG_SD_EEEEEEENSN_INS5_IJNS5_IJNS5_IJSP_SD_EEESS_EEESD_NS5_IJSD_SB_EEEEEENS5_IJNS5_IJNS5_IJSS_SY_EEESX_EEESW_NS5_IJSB_SY_EEEEEEEEEEEvNS4_8identityES1J_S23_vS24_EENS_8epilogue10collective18CollectiveEpilogueINS26_23Sm100TmaWarpSpecializedILi4ELi2ELi32ELb1ELb0EEEJNS5_IJSH_SH_SG_EEENS5_IJNSN_ISH_SD_EENSN_ISO_SD_EEEEENS_10bfloat16_tESM_S2F_SM_NS26_6fusion15FusionCallbacksIS2A_NS2G_17LinearCombinationIS2F_fS2F_fLNS_15FloatRoundStyleE2EEES2B_S2E_JEEENS4_5SM1004TMEM4LOAD26SM100_TMEM_LOAD_32dp32b32xENS4_13SM90_TMA_LOADENS1K_INS1L_ILi2ELi4ELi3EEENS1N_ILi16EEENSN_INS5_IJS1P_SO_EEENS5_IJSO_SD_EEEEEEENS4_39AutoVectorizingCopyWithAssumedAlignmentILi128EEENS4_14SM90_TMA_STOREES2W_S2Y_S2Y_EEEvvEEEEvNT_6ParamsE --------------------------
	.section	.nv.shared._ZN7cutlass13device_kernelINS_4gemm6kernel13GemmUniversalIN4cute5tupleIJiiiiEEENS1_10collective13CollectiveMmaINS1_46MainloopSm100TmaUmmaWarpSpecializedBlockScaledILi6ELi2ELi2ENS5_IJNS4_1CILi4EEENSA_ILi2EEENSA_ILi1EEEEEEEENS5_IJNSA_ILi256EEENSA_ILi128EEESG_EEENS5_IJNS_12float_e2m1_tENS_13float_ue4m3_tEEEENS5_IJNS5_IJlSD_lEEENS4_6LayoutINS5_IJNS5_IJNS5_IJNSA_ILi32EEESB_EEEiEEENS5_IJNS5_IJNSA_ILi16EEESB_EEEiEEENS5_IJSD_iEEEEEENS5_IJST_NS5_IJNS5_IJNSA_ILi0EEESD_EEENSA_ILi512EEEEEENS5_IJSW_iEEEEEEEEEEESL_S13_NS4_8TiledMMAINS4_8MMA_AtomIJNS4_23SM100_MMA_MXF4_2x1SM_SSISJ_SJ_fSK_Li256ELi128ELi16ELNS4_4UMMA5MajorE0ELS18_0ELNS17_7ScaleInE0ELS19_0EEEEEENSN_INS5_IJSD_SD_SD_EEENS5_IJSW_SW_SW_EEEEENS5_IJNS4_10UnderscoreES1F_S1F_EEEEENS5_IJNS4_28SM100_TMA_2SM_LOAD_MULTICASTES1I_EEENS5_IJNS4_14ComposedLayoutINS4_7SwizzleILi3ELi4ELi3EEENS4_18smem_ptr_flag_bitsILi4EEENSN_INS5_IJNSA_ILi8EEESG_EEENS5_IJSG_SD_EEEEEEENSN_INS5_IJNS5_IJNS5_IJSP_SD_EEESS_EEESD_NS5_IJSD_SB_EEEEEENS5_IJNS5_IJNS5_IJSS_SY_EEESX_EEESW_NS5_IJSB_SY_EEEEEEEEEEEvNS4_8identityES1J_S23_vS24_EENS_8epilogue10collective18CollectiveEpilogueINS26_23Sm100TmaWarpSpecializedILi4ELi2ELi32ELb1ELb0EEEJNS5_IJSH_SH_SG_EEENS5_IJNSN_ISH_SD_EENSN_ISO_SD_EEEEENS_10bfloat16_tESM_S2F_SM_NS26_6fusion15FusionCallbacksIS2A_NS2G_17LinearCombinationIS2F_fS2F_fLNS_15FloatRoundStyleE2EEES2B_S2E_JEEENS4_5SM1004TMEM4LOAD26SM100_TMEM_LOAD_32dp32b32xENS4_13SM90_TMA_LOADENS1K_INS1L_ILi2ELi4ELi3EEENS1N_ILi16EEENSN_INS5_IJS1P_SO_EEENS5_IJSO_SD_EEEEEEENS4_39AutoVectorizingCopyWithAssumedAlignmentILi128EEENS4_14SM90_TMA_STOREES2W_S2Y_S2Y_EEEvvEEEEvNT_6ParamsE,"aw",@nobits
	.sectionflags	@""
	.align	16
	.zero		1024


//--------------------- .nv.shared.reserved.0     --------------------------
	.section	.nv.shared.reserved.0,"aw",@nobits
	.weak		__nv_reservedSMEM_offset_0_alias
	.size		__nv_reservedSMEM_offset_0_alias, 0, 64
	.other		__nv_reservedSMEM_offset_0_alias,@"STO_CUDA_RESERVED_SHARED STV_DEFAULT"
__nv_reservedSMEM_offset_0_alias:
	.zero		0
.nv.shared.reserved.0:
	.zero		64
	.weak		__nv_reservedSMEM_tcgen05_partition
	.type		__nv_reservedSMEM_tcgen05_partition,@object
	.size		__nv_reservedSMEM_tcgen05_partition,(.L_0 - __nv_reservedSMEM_tcgen05_partition)
__nv_reservedSMEM_tcgen05_partition:
	.zero		32
.L_0:


//--------------------- .nv.global                --------------------------
	.section	.nv.global,"aw",@nobits
.nv.global:
	.type		_ZN40_INTERNAL_654389a4_4_k_cu_57bc3253_333014cute1_E,@object
	.size		_ZN40_INTERNAL_654389a4_4_k_cu_57bc3253_333014cute1_E,(_ZN40_INTERNAL_654389a4_4_k_cu_57bc3253_333014cuda3std3__45__cpo6cbeginE - _ZN40_INTERNAL_654389a4_4_k_cu_57bc3253_333014cute1_E)
_ZN40_INTERNAL_654389a4_4_k_cu_57bc3253_333014cute1_E:
	.zero		1
	.type		_ZN40_INTERNAL_654389a4_4_k_cu_57bc3253_333014cuda3std3__45__cpo6cbeginE,@object
	.size		_ZN40_INTERNAL_654389a4_4_k_cu_57bc3253_333014cuda3std3__45__cpo6cbeginE,(_ZN40_INTERNAL_654389a4_4_k_cu_57bc3253_333014cuda3std3__48in_placeE - _ZN40_INTERNAL_654389a4_4_k_cu_57bc3253_333014cuda3std3__45__cpo6cbeginE)
_ZN40_INTERNAL_654389a4_4_k_cu_57bc3253_333014cuda3std3__45__cpo6cbeginE:
	.zero		1
	.type		_ZN40_INTERNAL_654389a4_4_k_cu_57bc3253_333014cuda3std3__48in_placeE,@object
	.size		_ZN40_INTERNAL_654389a4_4_k_cu_57bc3253_333014cuda3std3__48in_placeE,(_ZN40_INTERNAL_654389a4_4_k_cu_57bc3253_333014cuda3std6ranges3__45__cpo9iter_moveE - _ZN40_INTERNAL_654389a4_4_k_cu_57bc3253_333014cuda3std3__48in_placeE)
_ZN40_INTERNAL_654389a4_4_k_cu_57bc3253_333014cuda3std3__48in_placeE:
	.zero		1
	.type		_ZN40_INTERNAL_654389a4_4_k_cu_57bc3253_333014cuda3std6ranges3__45__cpo9iter_moveE,@object
	.size		_ZN40_INTERNAL_654389a4_4_k_cu_57bc3253_333014cuda3std6ranges3__45__cpo9iter_moveE,(_ZN40_INTERNAL_654389a4_4_k_cu_57bc3253_333014cuda3std3__45__cpo5beginE - _ZN40_INTERNAL_654389a4_4_k_cu_57bc3253_333014cuda3std6ranges3__45__cpo9iter_moveE)
_ZN40_INTERNAL_654389a4_4_k_cu_57bc3253_333014cuda3std6ranges3__45__cpo9iter_moveE:
	.zero		1
	.type		_ZN40_INTERNAL_654389a4_4_k_cu_57bc3253_333014cuda3std3__45__cpo5beginE,@object
	.size		_ZN40_INTERNAL_654389a4_4_k_cu_57bc3253_333014cuda3std3__45__cpo5beginE,(_ZN40_INTERNAL_654389a4_4_k_cu_57bc3253_333014cuda3std3__442_GLOBAL__N__654389a4_4_k_cu_57bc3253_333016ignoreE - _ZN40_INTERNAL_654389a4_4_k_cu_57bc3253_333014cuda3std3__45__cpo5beginE)
_ZN40_INTERNAL_654389a4_4_k_cu_57bc3253_333014cuda3std3__45__cpo5beginE:
	.zero		1
	.type		_ZN40_INTERNAL_654389a4_4_k_cu_57bc3253_333014cuda3std3__442_GLOBAL__N__654389a4_4_k_cu_57bc3253_333016ignoreE,@object
	.size		_ZN40_INTERNAL_654389a4_4_k_cu_57bc3253_333014cuda3std3__442_GLOBAL__N__654389a4_4_k_cu_57bc3253_333016ignoreE,(_ZN40_INTERNAL_654389a4_4_k_cu_57bc3253_333014cute7productE - _ZN40_INTERNAL_654389a4_4_k_cu_57bc3253_333014cuda3std3__442_GLOBAL__N__654389a4_4_k_cu_57bc3253_333016ignoreE)
_ZN40_INTERNAL_654389a4_4_k_cu_57bc3253_333014cuda3std3__442_GLOBAL__N__654389a4_4_k_cu_57bc3253_333016ignoreE:
	.zero		1
	.type		_ZN40_INTERNAL_654389a4_4_k_cu_57bc3253_333014cute7productE,@object
	.size		_ZN40_INTERNAL_654389a4_4_k_cu_57bc3253_333014cute7productE,(_ZN40_INTERNAL_654389a4_4_k_cu_57bc3253_333014cuda3std3__45__cpo3endE - _ZN40_INTERNAL_654389a4_4_k_cu_57bc3253_333014cute7productE)
_ZN40_INTERNAL_654389a4_4_k_cu_57bc3253_333014cute7productE:
	.zero		1
	.type		_ZN40_INTERNAL_654389a4_4_k_cu_57bc3253_333014cuda3std3__45__cpo3endE,@object
	.size		_ZN40_INTERNAL_654389a4_4_k_cu_57bc3253_333014cuda3std3__45__cpo3endE,(_ZN40_INTERNAL_654389a4_4_k_cu_57bc3253_333014cuda3std3__419piecewise_constructE - _ZN40_INTERNAL_654389a4_4_k_cu_57bc3253_333014cuda3std3__45__cpo3endE)
_ZN40_INTERNAL_654389a4_4_k_cu_57bc3253_333014cuda3std3__45__cpo3endE:
	.zero		1
	.type		_ZN40_INTERNAL_654389a4_4_k_cu_57bc3253_333014cuda3std3__419piecewise_constructE,@object
	.size		_ZN40_INTERNAL_654389a4_4_k_cu_57bc3253_333014cuda3std3__419piecewise_constructE,(_ZN40_INTERNAL_654389a4_4_k_cu_57bc3253_333014cuda3std3__45__cpo4cendE - _ZN40_INTERNAL_654389a4_4_k_cu_57bc3253_333014cuda3std3__419piecewise_constructE)
_ZN40_INTERNAL_654389a4_4_k_cu_57bc3253_333014cuda3std3__419piecewise_constructE:
	.zero		1
	.type		_ZN40_INTERNAL_654389a4_4_k_cu_57bc3253_333014cuda3std3__45__cpo4cendE,@object
	.size		_ZN40_INTERNAL_654389a4_4_k_cu_57bc3253_333014cuda3std3__45__cpo4cendE,(_ZN40_INTERNAL_654389a4_4_k_cu_57bc3253_333014cuda3std6ranges3__45__cpo4swapE - _ZN40_INTERNAL_654389a4_4_k_cu_57bc3253_333014cuda3std3__45__cpo4cendE)
_ZN40_INTERNAL_654389a4_4_k_cu_57bc3253_333014cuda3std3__45__cpo4cendE:
	.zero		1
	.type		_ZN40_INTERNAL_654389a4_4_k_cu_57bc3253_333014cuda3std6ranges3__45__cpo4swapE,@object
	.size		_ZN40_INTERNAL_654389a4_4_k_cu_57bc3253_333014cuda3std6ranges3__45__cpo4swapE,(.L_10 - _ZN40_INTERNAL_654389a4_4_k_cu_57bc3253_333014cuda3std6ranges3__45__cpo4swapE)
_ZN40_INTERNAL_654389a4_4_k_cu_57bc3253_333014cuda3std6ranges3__45__cpo4swapE:
	.zero		1
.L_10:


//--------------------- .nv.constant0._ZN7cutlass13device_kernelINS_4gemm6kernel13GemmUniversalIN4cute5tupleIJiiiiEEENS1_10collective13CollectiveMmaINS1_46MainloopSm100TmaUmmaWarpSpecializedBlockScaledILi6ELi2ELi2ENS5_IJNS4_1CILi4EEENSA_ILi2EEENSA_ILi1EEEEEEEENS5_IJNSA_ILi256EEENSA_ILi128EEESG_EEENS5_IJNS_12float_e2m1_tENS_13float_ue4m3_tEEEENS5_IJNS5_IJlSD_lEEENS4_6LayoutINS5_IJNS5_IJNS5_IJNSA_ILi32EEESB_EEEiEEENS5_IJNS5_IJNSA_ILi16EEESB_EEEiEEENS5_IJSD_iEEEEEENS5_IJST_NS5_IJNS5_IJNSA_ILi0EEESD_EEENSA_ILi512EEEEEENS5_IJSW_iEEEEEEEEEEESL_S13_NS4_8TiledMMAINS4_8MMA_AtomIJNS4_23SM100_MMA_MXF4_2x1SM_SSISJ_SJ_fSK_Li256ELi128ELi16ELNS4_4UMMA5MajorE0ELS18_0ELNS17_7ScaleInE0ELS19_0EEEEEENSN_INS5_IJSD_SD_SD_EEENS5_IJSW_SW_SW_EEEEENS5_IJNS4_10UnderscoreES1F_S1F_EEEEENS5_IJNS4_28SM100_TMA_2SM_LOAD_MULTICASTES1I_EEENS5_IJNS4_14ComposedLayoutINS4_7SwizzleILi3ELi4ELi3EEENS4_18smem_ptr_flag_bitsILi4EEENSN_INS5_IJNSA_ILi8EEESG_EEENS5_IJSG_SD_EEEEEEENSN_INS5_IJNS5_IJNS5_IJSP_SD_EEESS_EEESD_NS5_IJSD_SB_EEEEEENS5_IJNS5_IJNS5_IJSS_SY_EEESX_EEESW_NS5_IJSB_SY_EEEEEEEEEEEvNS4_8identityES1J_S23_vS24_EENS_8epilogue10collective18CollectiveEpilogueINS26_23Sm100TmaWarpSpecializedILi4ELi2ELi32ELb1ELb0EEEJNS5_IJSH_SH_SG_EEENS5_IJNSN_ISH_SD_EENSN_ISO_SD_EEEEENS_10bfloat16_tESM_S2F_SM_NS26_6fusion15FusionCallbacksIS2A_NS2G_17LinearCombinationIS2F_fS2F_fLNS_15FloatRoundStyleE2EEES2B_S2E_JEEENS4_5SM1004TMEM4LOAD26SM100_TMEM_LOAD_32dp32b32xENS4_13SM90_TMA_LOADENS1K_INS1L_ILi2ELi4ELi3EEENS1N_ILi16EEENSN_INS5_IJS1P_SO_EEENS5_IJSO_SD_EEEEEEENS4_39AutoVectorizingCopyWithAssumedAlignmentILi128EEENS4_14SM90_TMA_STOREES2W_S2Y_S2Y_EEEvvEEEEvNT_6ParamsE --------------------------
	.section	.nv.constant0._ZN7cutlass13device_kernelINS_4gemm6kernel13GemmUniversalIN4cute5tupleIJiiiiEEENS1_10collective13CollectiveMmaINS1_46MainloopSm100TmaUmmaWarpSpecializedBlockScaledILi6ELi2ELi2ENS5_IJNS4_1CILi4EEENSA_ILi2EEENSA_ILi1EEEEEEEENS5_IJNSA_ILi256EEENSA_ILi128EEESG_EEENS5_IJNS_12float_e2m1_tENS_13float_ue4m3_tEEEENS5_IJNS5_IJlSD_lEEENS4_6LayoutINS5_IJNS5_IJNS5_IJNSA_ILi32EEESB_EEEiEEENS5_IJNS5_IJNSA_ILi16EEESB_EEEiEEENS5_IJSD_iEEEEEENS5_IJST_NS5_IJNS5_IJNSA_ILi0EEESD_EEENSA_ILi512EEEEEENS5_IJSW_iEEEEEEEEEEESL_S13_NS4_8TiledMMAINS4_8MMA_AtomIJNS4_23SM100_MMA_MXF4_2x1SM_SSISJ_SJ_fSK_Li256ELi128ELi16ELNS4_4UMMA5MajorE0ELS18_0ELNS17_7ScaleInE0ELS19_0EEEEEENSN_INS5_IJSD_SD_SD_EEENS5_IJSW_SW_SW_EEEEENS5_IJNS4_10UnderscoreES1F_S1F_EEEEENS5_IJNS4_28SM100_TMA_2SM_LOAD_MULTICASTES1I_EEENS5_IJNS4_14ComposedLayoutINS4_7SwizzleILi3ELi4ELi3EEENS4_18smem_ptr_flag_bitsILi4EEENSN_INS5_IJNSA_ILi8EEESG_EEENS5_IJSG_SD_EEEEEEENSN_INS5_IJNS5_IJNS5_IJSP_SD_EEESS_EEESD_NS5_IJSD_SB_EEEEEENS5_IJNS5_IJNS5_IJSS_SY_EEESX_EEESW_NS5_IJSB_SY_EEEEEEEEEEEvNS4_8identityES1J_S23_vS24_EENS_8epilogue10collective18CollectiveEpilogueINS26_23Sm100TmaWarpSpecializedILi4ELi2ELi32ELb1ELb0EEEJNS5_IJSH_SH_SG_EEENS5_IJNSN_ISH_SD_EENSN_ISO_SD_EEEEENS_10bfloat16_tESM_S2F_SM_NS26_6fusion15FusionCallbacksIS2A_NS2G_17LinearCombinationIS2F_fS2F_fLNS_15FloatRoundStyleE2EEES2B_S2E_JEEENS4_5SM1004TMEM4LOAD26SM100_TMEM_LOAD_32dp32b32xENS4_13SM90_TMA_LOADENS1K_INS1L_ILi2ELi4ELi3EEENS1N_ILi16EEENSN_INS5_IJS1P_SO_EEENS5_IJSO_SD_EEEEEEENS4_39AutoVectorizingCopyWithAssumedAlignmentILi128EEENS4_14SM90_TMA_STOREES2W_S2Y_S2Y_EEEvvEEEEvNT_6ParamsE,"a",@progbits
	.sectionflags	@""
	.align	4
.nv.constant0._ZN7cutlass13device_kernelINS_4gemm6kernel13GemmUniversalIN4cute5tupleIJiiiiEEENS1_10collective13CollectiveMmaINS1_46MainloopSm100TmaUmmaWarpSpecializedBlockScaledILi6ELi2ELi2ENS5_IJNS4_1CILi4EEENSA_ILi2EEENSA_ILi1EEEEEEEENS5_IJNSA_ILi256EEENSA_ILi128EEESG_EEENS5_IJNS_12float_e2m1_tENS_13float_ue4m3_tEEEENS5_IJNS5_IJlSD_lEEENS4_6LayoutINS5_IJNS5_IJNS5_IJNSA_ILi32EEESB_EEEiEEENS5_IJNS5_IJNSA_ILi16EEESB_EEEiEEENS5_IJSD_iEEEEEENS5_IJST_NS5_IJNS5_IJNSA_ILi0EEESD_EEENSA_ILi512EEEEEENS5_IJSW_iEEEEEEEEEEESL_S13_NS4_8TiledMMAINS4_8MMA_AtomIJNS4_23SM100_MMA_MXF4_2x1SM_SSISJ_SJ_fSK_Li256ELi128ELi16ELNS4_4UMMA5MajorE0ELS18_0ELNS17_7ScaleInE0ELS19_0EEEEEENSN_INS5_IJSD_SD_SD_EEENS5_IJSW_SW_SW_EEEEENS5_IJNS4_10UnderscoreES1F_S1F_EEEEENS5_IJNS4_28SM100_TMA_2SM_LOAD_MULTICASTES1I_EEENS5_IJNS4_14ComposedLayoutINS4_7SwizzleILi3ELi4ELi3EEENS4_18smem_ptr_flag_bitsILi4EEENSN_INS5_IJNSA_ILi8EEESG_EEENS5_IJSG_SD_EEEEEEENSN_INS5_IJNS5_IJNS5_IJSP_SD_EEESS_EEESD_NS5_IJSD_SB_EEEEEENS5_IJNS5_IJNS5_IJSS_SY_EEESX_EEESW_NS5_IJSB_SY_EEEEEEEEEEEvNS4_8identityES1J_S23_vS24_EENS_8epilogue10collective18CollectiveEpilogueINS26_23Sm100TmaWarpSpecializedILi4ELi2ELi32ELb1ELb0EEEJNS5_IJSH_SH_SG_EEENS5_IJNSN_ISH_SD_EENSN_ISO_SD_EEEEENS_10bfloat16_tESM_S2F_SM_NS26_6fusion15FusionCallbacksIS2A_NS2G_17LinearCombinationIS2F_fS2F_fLNS_15FloatRoundStyleE2EEES2B_S2E_JEEENS4_5SM1004TMEM4LOAD26SM100_TMEM_LOAD_32dp32b32xENS4_13SM90_TMA_LOADENS1K_INS1L_ILi2ELi4ELi3EEENS1N_ILi16EEENSN_INS5_IJS1P_SO_EEENS5_IJSO_SD_EEEEEEENS4_39AutoVectorizingCopyWithAssumedAlignmentILi128EEENS4_14SM90_TMA_STOREES2W_S2Y_S2Y_EEEvvEEEEvNT_6ParamsE:
	.zero		3968


//--------------------- SYMBOLS --------------------------

	.type		.nv.reservedSmem.offset0,@object
	.size		.nv.reservedSmem.offset0,0x4
	.type		.nv.reservedSmem.cap,@object
	.size		.nv.reservedSmem.cap,0x4
	.type		__assertfail,@function
